//
// Generated by NVIDIA NVVM Compiler
//
// Compiler Build ID: CL-36424714
// Cuda compilation tools, release 13.0, V13.0.88
// Based on NVVM 20.0.0
//

.version 9.0
.target sm_100
.address_size 64

	// .globl	_Z7mm_cudaPKfS0_Pfii
// _ZZ14softmax_1_cudaPfS_iE7max_val has been demoted
// _ZZ14softmax_1_cudaPfS_iE7sum_exp has been demoted

.visible .entry _Z7mm_cudaPKfS0_Pfii(
	.param .u64 .ptr .align 1 _Z7mm_cudaPKfS0_Pfii_param_0,
	.param .u64 .ptr .align 1 _Z7mm_cudaPKfS0_Pfii_param_1,
	.param .u64 .ptr .align 1 _Z7mm_cudaPKfS0_Pfii_param_2,
	.param .u32 _Z7mm_cudaPKfS0_Pfii_param_3,
	.param .u32 _Z7mm_cudaPKfS0_Pfii_param_4
)
{
	.reg .pred 	%p<4>;
	.reg .b32 	%r<14>;
	.reg .b32 	%f<11>;
	.reg .b64 	%rd<13>;

	ld.param.u64 	%rd3, [_Z7mm_cudaPKfS0_Pfii_param_0];
	ld.param.u64 	%rd4, [_Z7mm_cudaPKfS0_Pfii_param_1];
	ld.param.u64 	%rd5, [_Z7mm_cudaPKfS0_Pfii_param_2];
	ld.param.u32 	%r8, [_Z7mm_cudaPKfS0_Pfii_param_3];
	ld.param.u32 	%r7, [_Z7mm_cudaPKfS0_Pfii_param_4];
	mov.u32 	%r9, %ctaid.x;
	mov.u32 	%r10, %ntid.x;
	mov.u32 	%r11, %tid.x;
	mad.lo.s32 	%r1, %r9, %r10, %r11;
	mov.u32 	%r13, %tid.y;
	setp.ge.s32 	%p1, %r1, %r8;
	@%p1 bra 	$L__BB0_5;
	setp.ge.s32 	%p2, %r13, %r7;
	mov.f32 	%f10, 0f00000000;
	@%p2 bra 	$L__BB0_4;
	mul.lo.s32 	%r3, %r7, %r1;
	mov.u32 	%r4, %ntid.y;
	cvta.to.global.u64 	%rd1, %rd3;
	cvta.to.global.u64 	%rd2, %rd4;
	mov.f32 	%f10, 0f00000000;
$L__BB0_3:
	add.s32 	%r12, %r13, %r3;
	mul.wide.s32 	%rd6, %r12, 4;
	add.s64 	%rd7, %rd1, %rd6;
	ld.global.f32 	%f6, [%rd7];
	mul.wide.s32 	%rd8, %r13, 4;
	add.s64 	%rd9, %rd2, %rd8;
	ld.global.f32 	%f7, [%rd9];
	fma.rn.f32 	%f10, %f6, %f7, %f10;
	add.s32 	%r13, %r13, %r4;
	setp.lt.s32 	%p3, %r13, %r7;
	@%p3 bra 	$L__BB0_3;
$L__BB0_4:
	cvta.to.global.u64 	%rd10, %rd5;
	mul.wide.s32 	%rd11, %r1, 4;
	add.s64 	%rd12, %rd10, %rd11;
	atom.global.add.f32 	%f8, [%rd12], %f10;
$L__BB0_5:
	ret;

}
	// .globl	_Z9ReLU_cudaPfPKfi
.visible .entry _Z9ReLU_cudaPfPKfi(
	.param .u64 .ptr .align 1 _Z9ReLU_cudaPfPKfi_param_0,
	.param .u64 .ptr .align 1 _Z9ReLU_cudaPfPKfi_param_1,
	.param .u32 _Z9ReLU_cudaPfPKfi_param_2
)
{
	.reg .pred 	%p<2>;
	.reg .b32 	%r<6>;
	.reg .b32 	%f<5>;
	.reg .b64 	%rd<8>;

	ld.param.u64 	%rd1, [_Z9ReLU_cudaPfPKfi_param_0];
	ld.param.u64 	%rd2, [_Z9ReLU_cudaPfPKfi_param_1];
	ld.param.u32 	%r2, [_Z9ReLU_cudaPfPKfi_param_2];
	mov.u32 	%r3, %ctaid.x;
	mov.u32 	%r4, %ntid.x;
	mov.u32 	%r5, %tid.x;
	mad.lo.s32 	%r1, %r3, %r4, %r5;
	setp.ge.s32 	%p1, %r1, %r2;
	@%p1 bra 	$L__BB1_2;
	cvta.to.global.u64 	%rd3, %rd1;
	cvta.to.global.u64 	%rd4, %rd2;
	mul.wide.s32 	%rd5, %r1, 4;
	add.s64 	%rd6, %rd3, %rd5;
	ld.global.f32 	%f1, [%rd6];
	add.s64 	%rd7, %rd4, %rd5;
	ld.global.f32 	%f2, [%rd7];
	add.f32 	%f3, %f1, %f2;
	max.f32 	%f4, %f3, 0f00000000;
	st.global.f32 	[%rd6], %f4;
$L__BB1_2:
	ret;

}
	// .globl	_Z10addmm_cudaPKfS0_S0_Pfii
.visible .entry _Z10addmm_cudaPKfS0_S0_Pfii(
	.param .u64 .ptr .align 1 _Z10addmm_cudaPKfS0_S0_Pfii_param_0,
	.param .u64 .ptr .align 1 _Z10addmm_cudaPKfS0_S0_Pfii_param_1,
	.param .u64 .ptr .align 1 _Z10addmm_cudaPKfS0_S0_Pfii_param_2,
	.param .u64 .ptr .align 1 _Z10addmm_cudaPKfS0_S0_Pfii_param_3,
	.param .u32 _Z10addmm_cudaPKfS0_S0_Pfii_param_4,
	.param .u32 _Z10addmm_cudaPKfS0_S0_Pfii_param_5
)
{
	.reg .pred 	%p<5>;
	.reg .b32 	%r<18>;
	.reg .b32 	%f<13>;
	.reg .b64 	%rd<17>;

	ld.param.u64 	%rd3, [_Z10addmm_cudaPKfS0_S0_Pfii_param_0];
	ld.param.u64 	%rd4, [_Z10addmm_cudaPKfS0_S0_Pfii_param_1];
	ld.param.u64 	%rd5, [_Z10addmm_cudaPKfS0_S0_Pfii_param_2];
	ld.param.u64 	%rd6, [_Z10addmm_cudaPKfS0_S0_Pfii_param_3];
	ld.param.u32 	%r10, [_Z10addmm_cudaPKfS0_S0_Pfii_param_4];
	ld.param.u32 	%r9, [_Z10addmm_cudaPKfS0_S0_Pfii_param_5];
	mov.u32 	%r11, %ctaid.x;
	mov.u32 	%r12, %ntid.x;
	mov.u32 	%r13, %tid.x;
	mad.lo.s32 	%r1, %r11, %r12, %r13;
	mov.u32 	%r14, %ctaid.z;
	mov.u32 	%r2, %ntid.y;
	mov.u32 	%r3, %tid.y;
	mad.lo.s32 	%r17, %r14, %r2, %r3;
	setp.ge.s32 	%p1, %r1, %r10;
	@%p1 bra 	$L__BB2_7;
	setp.ne.s32 	%p2, %r3, 0;
	mov.f32 	%f12, 0f00000000;
	@%p2 bra 	$L__BB2_3;
	cvta.to.global.u64 	%rd7, %rd5;
	mul.wide.s32 	%rd8, %r1, 4;
	add.s64 	%rd9, %rd7, %rd8;
	ld.global.f32 	%f12, [%rd9];
$L__BB2_3:
	setp.ge.s32 	%p3, %r17, %r9;
	@%p3 bra 	$L__BB2_6;
	mul.lo.s32 	%r5, %r9, %r1;
	mov.u32 	%r15, %nctaid.z;
	mul.lo.s32 	%r6, %r2, %r15;
	cvta.to.global.u64 	%rd1, %rd3;
	cvta.to.global.u64 	%rd2, %rd4;
$L__BB2_5:
	add.s32 	%r16, %r17, %r5;
	mul.wide.s32 	%rd10, %r16, 4;
	add.s64 	%rd11, %rd1, %rd10;
	ld.global.f32 	%f7, [%rd11];
	mul.wide.s32 	%rd12, %r17, 4;
	add.s64 	%rd13, %rd2, %rd12;
	ld.global.f32 	%f8, [%rd13];
	fma.rn.f32 	%f12, %f7, %f8, %f12;
	add.s32 	%r17, %r17, %r6;
	setp.lt.s32 	%p4, %r17, %r9;
	@%p4 bra 	$L__BB2_5;
$L__BB2_6:
	cvta.to.global.u64 	%rd14, %rd6;
	mul.wide.s32 	%rd15, %r1, 4;
	add.s64 	%rd16, %rd14, %rd15;
	atom.global.add.f32 	%f9, [%rd16], %f12;
$L__BB2_7:
	ret;

}
	// .globl	_Z14softmax_1_cudaPfS_i
.visible .entry _Z14softmax_1_cudaPfS_i(
	.param .u64 .ptr .align 1 _Z14softmax_1_cudaPfS_i_param_0,
	.param .u64 .ptr .align 1 _Z14softmax_1_cudaPfS_i_param_1,
	.param .u32 _Z14softmax_1_cudaPfS_i_param_2
)
{
	.reg .pred 	%p<14>;
	.reg .b32 	%r<39>;
	.reg .b32 	%f<120>;
	.reg .b64 	%rd<23>;
	// demoted variable
	.shared .align 4 .f32 _ZZ14softmax_1_cudaPfS_iE7max_val;
	// demoted variable
	.shared .align 4 .f32 _ZZ14softmax_1_cudaPfS_iE7sum_exp;
	ld.param.u64 	%rd9, [_Z14softmax_1_cudaPfS_i_param_0];
	ld.param.u64 	%rd8, [_Z14softmax_1_cudaPfS_i_param_1];
	ld.param.u32 	%r23, [_Z14softmax_1_cudaPfS_i_param_2];
	cvta.to.global.u64 	%rd1, %rd9;
	mov.u32 	%r1, %tid.x;
	setp.ne.s32 	%p1, %r1, 0;
	@%p1 bra 	$L__BB3_16;
	ld.global.f32 	%f117, [%rd1];
	st.shared.f32 	[_ZZ14softmax_1_cudaPfS_iE7max_val], %f117;
	setp.lt.s32 	%p2, %r23, 2;
	@%p2 bra 	$L__BB3_16;
	add.s32 	%r2, %r23, -1;
	add.s32 	%r25, %r23, -2;
	and.b32  	%r3, %r2, 15;
	setp.lt.u32 	%p3, %r25, 15;
	mov.b32 	%r35, 1;
	@%p3 bra 	$L__BB3_6;
	and.b32  	%r27, %r2, -16;
	neg.s32 	%r33, %r27;
	add.s64 	%rd21, %rd1, 32;
	mov.b32 	%r32, 0;
$L__BB3_4:
	.pragma "nounroll";
	ld.global.f32 	%f20, [%rd21+-28];
	max.f32 	%f21, %f117, %f20;
	ld.global.f32 	%f22, [%rd21+-24];
	max.f32 	%f23, %f21, %f22;
	ld.global.f32 	%f24, [%rd21+-20];
	max.f32 	%f25, %f23, %f24;
	ld.global.f32 	%f26, [%rd21+-16];
	max.f32 	%f27, %f25, %f26;
	ld.global.f32 	%f28, [%rd21+-12];
	max.f32 	%f29, %f27, %f28;
	ld.global.f32 	%f30, [%rd21+-8];
	max.f32 	%f31, %f29, %f30;
	ld.global.f32 	%f32, [%rd21+-4];
	max.f32 	%f33, %f31, %f32;
	ld.global.f32 	%f34, [%rd21];
	max.f32 	%f35, %f33, %f34;
	ld.global.f32 	%f36, [%rd21+4];
	max.f32 	%f37, %f35, %f36;
	ld.global.f32 	%f38, [%rd21+8];
	max.f32 	%f39, %f37, %f38;
	ld.global.f32 	%f40, [%rd21+12];
	max.f32 	%f41, %f39, %f40;
	ld.global.f32 	%f42, [%rd21+16];
	max.f32 	%f43, %f41, %f42;
	ld.global.f32 	%f44, [%rd21+20];
	max.f32 	%f45, %f43, %f44;
	ld.global.f32 	%f46, [%rd21+24];
	max.f32 	%f47, %f45, %f46;
	ld.global.f32 	%f48, [%rd21+28];
	max.f32 	%f49, %f47, %f48;
	ld.global.f32 	%f50, [%rd21+32];
	max.f32 	%f117, %f49, %f50;
	add.s32 	%r33, %r33, 16;
	add.s32 	%r32, %r32, 16;
	add.s64 	%rd21, %rd21, 64;
	setp.ne.s32 	%p4, %r33, 0;
	@%p4 bra 	$L__BB3_4;
	add.s32 	%r35, %r32, 1;
$L__BB3_6:
	setp.eq.s32 	%p5, %r3, 0;
	@%p5 bra 	$L__BB3_15;
	and.b32  	%r11, %r2, 7;
	setp.lt.u32 	%p6, %r3, 8;
	@%p6 bra 	$L__BB3_9;
	mul.wide.u32 	%rd10, %r35, 4;
	add.s64 	%rd11, %rd1, %rd10;
	ld.global.f32 	%f52, [%rd11];
	max.f32 	%f53, %f117, %f52;
	ld.global.f32 	%f54, [%rd11+4];
	max.f32 	%f55, %f53, %f54;
	ld.global.f32 	%f56, [%rd11+8];
	max.f32 	%f57, %f55, %f56;
	ld.global.f32 	%f58, [%rd11+12];
	max.f32 	%f59, %f57, %f58;
	ld.global.f32 	%f60, [%rd11+16];
	max.f32 	%f61, %f59, %f60;
	ld.global.f32 	%f62, [%rd11+20];
	max.f32 	%f63, %f61, %f62;
	ld.global.f32 	%f64, [%rd11+24];
	max.f32 	%f65, %f63, %f64;
	ld.global.f32 	%f66, [%rd11+28];
	max.f32 	%f117, %f65, %f66;
	add.s32 	%r35, %r35, 8;
$L__BB3_9:
	setp.eq.s32 	%p7, %r11, 0;
	@%p7 bra 	$L__BB3_15;
	and.b32  	%r14, %r2, 3;
	setp.lt.u32 	%p8, %r11, 4;
	@%p8 bra 	$L__BB3_12;
	mul.wide.u32 	%rd12, %r35, 4;
	add.s64 	%rd13, %rd1, %rd12;
	ld.global.f32 	%f68, [%rd13];
	max.f32 	%f69, %f117, %f68;
	ld.global.f32 	%f70, [%rd13+4];
	max.f32 	%f71, %f69, %f70;
	ld.global.f32 	%f72, [%rd13+8];
	max.f32 	%f73, %f71, %f72;
	ld.global.f32 	%f74, [%rd13+12];
	max.f32 	%f117, %f73, %f74;
	add.s32 	%r35, %r35, 4;
$L__BB3_12:
	setp.eq.s32 	%p9, %r14, 0;
	@%p9 bra 	$L__BB3_15;
	mul.wide.u32 	%rd14, %r35, 4;
	add.s64 	%rd22, %rd1, %rd14;
	neg.s32 	%r37, %r14;
$L__BB3_14:
	.pragma "nounroll";
	ld.global.f32 	%f75, [%rd22];
	max.f32 	%f117, %f117, %f75;
	add.s64 	%rd22, %rd22, 4;
	add.s32 	%r37, %r37, 1;
	setp.ne.s32 	%p10, %r37, 0;
	@%p10 bra 	$L__BB3_14;
$L__BB3_15:
	st.shared.f32 	[_ZZ14softmax_1_cudaPfS_iE7max_val], %f117;
$L__BB3_16:
	bar.sync 	0;
	setp.ge.s32 	%p11, %r1, %r23;
	mov.f32 	%f119, 0f00000000;
	@%p11 bra 	$L__BB3_19;
	ld.shared.f32 	%f15, [_ZZ14softmax_1_cudaPfS_iE7max_val];
	mov.f32 	%f119, 0f00000000;
	mov.u32 	%r20, %ntid.x;
	mov.u32 	%r38, %r1;
$L__BB3_18:
	mul.wide.s32 	%rd15, %r38, 4;
	add.s64 	%rd16, %rd1, %rd15;
	ld.global.f32 	%f78, [%rd16];
	sub.f32 	%f79, %f78, %f15;
	fma.rn.f32 	%f80, %f79, 0f3BBB989D, 0f3F000000;
	cvt.sat.f32.f32 	%f81, %f80;
	mov.f32 	%f82, 0f4B400001;
	mov.f32 	%f83, 0f437C0000;
	fma.rm.f32 	%f84, %f81, %f83, %f82;
	add.f32 	%f85, %f84, 0fCB40007F;
	neg.f32 	%f86, %f85;
	fma.rn.f32 	%f87, %f79, 0f3FB8AA3B, %f86;
	fma.rn.f32 	%f88, %f79, 0f32A57060, %f87;
	mov.b32 	%r28, %f84;
	shl.b32 	%r29, %r28, 23;
	mov.b32 	%f89, %r29;
	ex2.approx.ftz.f32 	%f90, %f88;
	fma.rn.f32 	%f119, %f90, %f89, %f119;
	add.s32 	%r38, %r38, %r20;
	setp.lt.s32 	%p12, %r38, %r23;
	@%p12 bra 	$L__BB3_18;
$L__BB3_19:
	atom.shared.add.f32 	%f91, [_ZZ14softmax_1_cudaPfS_iE7sum_exp], %f119;
	bar.sync 	0;
	setp.ge.u32 	%p13, %r1, %r23;
	@%p13 bra 	$L__BB3_21;
	mul.wide.u32 	%rd17, %r1, 4;
	add.s64 	%rd18, %rd1, %rd17;
	ld.global.f32 	%f92, [%rd18];
	ld.shared.f32 	%f93, [_ZZ14softmax_1_cudaPfS_iE7max_val];
	sub.f32 	%f94, %f92, %f93;
	fma.rn.f32 	%f95, %f94, 0f3BBB989D, 0f3F000000;
	cvt.sat.f32.f32 	%f96, %f95;
	mov.f32 	%f97, 0f4B400001;
	mov.f32 	%f98, 0f437C0000;
	fma.rm.f32 	%f99, %f96, %f98, %f97;
	add.f32 	%f100, %f99, 0fCB40007F;
	neg.f32 	%f101, %f100;
	fma.rn.f32 	%f102, %f94, 0f3FB8AA3B, %f101;
	fma.rn.f32 	%f103, %f94, 0f32A57060, %f102;
	mov.b32 	%r30, %f99;
	shl.b32 	%r31, %r30, 23;
	mov.b32 	%f104, %r31;
	ex2.approx.ftz.f32 	%f105, %f103;
	mul.f32 	%f106, %f105, %f104;
	ld.shared.f32 	%f107, [_ZZ14softmax_1_cudaPfS_iE7sum_exp];
	div.rn.f32 	%f108, %f106, %f107;
	cvta.to.global.u64 	%rd19, %rd8;
	add.s64 	%rd20, %rd19, %rd17;
	st.global.f32 	[%rd20], %f108;
$L__BB3_21:
	ret;

}


// ===== COMPILED SASS (sm_100) =====

	.target	sm_100

	.elftype	@"ET_EXEC"


//--------------------- .note.nv.tkinfo           --------------------------
	.section	.note.nv.tkinfo,"",@"SHT_NOTE"
	.sectionflags	@"SHF_NOTE_NV_TKINFO"
	.tkinfo
        /*0018*/ 	.word	0x00000002
        /*0030*/ 	.string	""
        /*0030*/ 	.string	"ptxas"
        /*0030*/ 	.string	"Cuda compilation tools, release 13.0, V13.0.88"
        /*0030*/ 	.string	"Build cuda_13.0.r13.0/compiler.36424714_0"
        /*0030*/ 	.string	"-arch sm_100 -m 64 "



//--------------------- .note.nv.cuinfo           --------------------------
	.section	.note.nv.cuinfo,"",@"SHT_NOTE"
	.sectionflags	@"SHF_NOTE_NV_CUINFO"
        /*0018*/ 	.short	0x0002
        /*001a*/ 	.short	0x0064
        /*001c*/ 	.short	0x0082
	.zero		2


//--------------------- .nv.info                  --------------------------
	.section	.nv.info,"",@"SHT_CUDA_INFO"
	.align	4


	//----- nvinfo : EIATTR_REGCOUNT
	.align		4
        /*0000*/ 	.byte	0x04, 0x2f
        /*0002*/ 	.short	(.L_1 - .L_0)
	.align		4
.L_0:
        /*0004*/ 	.word	index@(_Z7mm_cudaPKfS0_Pfii)
        /*0008*/ 	.word	0x00000014


	//----- nvinfo : EIATTR_FRAME_SIZE
	.align		4
.L_1:
        /*000c*/ 	.byte	0x04, 0x11
        /*000e*/ 	.short	(.L_3 - .L_2)
	.align		4
.L_2:
        /*0010*/ 	.word	index@(_Z7mm_cudaPKfS0_Pfii)
        /*0014*/ 	.word	0x00000000


	//----- nvinfo : EIATTR_REGCOUNT
	.align		4
.L_3:
        /*0018*/ 	.byte	0x04, 0x2f
        /*001a*/ 	.short	(.L_5 - .L_4)
	.align		4
.L_4:
        /*001c*/ 	.word	index@(_Z9ReLU_cudaPfPKfi)
        /*0020*/ 	.word	0x0000000a


	//----- nvinfo : EIATTR_FRAME_SIZE
	.align		4
.L_5:
        /*0024*/ 	.byte	0x04, 0x11
        /*0026*/ 	.short	(.L_7 - .L_6)
	.align		4
.L_6:
        /*0028*/ 	.word	index@(_Z9ReLU_cudaPfPKfi)
        /*002c*/ 	.word	0x00000000


	//----- nvinfo : EIATTR_REGCOUNT
	.align		4
.L_7:
        /*0030*/ 	.byte	0x04, 0x2f
        /*0032*/ 	.short	(.L_9 - .L_8)
	.align		4
.L_8:
        /*0034*/ 	.word	index@(_Z10addmm_cudaPKfS0_S0_Pfii)
        /*0038*/ 	.word	0x00000014


	//----- nvinfo : EIATTR_FRAME_SIZE
	.align		4
.L_9:
        /*003c*/ 	.byte	0x04, 0x11
        /*003e*/ 	.short	(.L_11 - .L_10)
	.align		4
.L_10:
        /*0040*/ 	.word	index@(_Z10addmm_cudaPKfS0_S0_Pfii)
        /*0044*/ 	.word	0x00000000


	//----- nvinfo : EIATTR_REGCOUNT
	.align		4
.L_11:
        /*0048*/ 	.byte	0x04, 0x2f
        /*004a*/ 	.short	(.L_13 - .L_12)
	.align		4
.L_12:
        /*004c*/ 	.word	index@(_Z14softmax_1_cudaPfS_i)
        /*0050*/ 	.word	0x00000018


	//----- nvinfo : EIATTR_FRAME_SIZE
	.align		4
.L_13:
        /*0054*/ 	.byte	0x04, 0x11
        /*0056*/ 	.short	(.L_15 - .L_14)
	.align		4
.L_14:
        /*0058*/ 	.word	index@($__internal_0_$__cuda_sm3x_div_rn_noftz_f32_slowpath)
        /*005c*/ 	.word	0x00000000


	//----- nvinfo : EIATTR_FRAME_SIZE
	.align		4
.L_15:
        /*0060*/ 	.byte	0x04, 0x11
        /*0062*/ 	.short	(.L_17 - .L_16)
	.align		4
.L_16:
        /*0064*/ 	.word	index@(_Z14softmax_1_cudaPfS_i)
        /*0068*/ 	.word	0x00000000


	//----- nvinfo : EIATTR_MIN_STACK_SIZE
	.align		4
.L_17:
        /*006c*/ 	.byte	0x04, 0x12
        /*006e*/ 	.short	(.L_19 - .L_18)
	.align		4
.L_18:
        /*0070*/ 	.word	index@(_Z14softmax_1_cudaPfS_i)
        /*0074*/ 	.word	0x00000000


	//----- nvinfo : EIATTR_MIN_STACK_SIZE
	.align		4
.L_19:
        /*0078*/ 	.byte	0x04, 0x12
        /*007a*/ 	.short	(.L_21 - .L_20)
	.align		4
.L_20:
        /*007c*/ 	.word	index@(_Z10addmm_cudaPKfS0_S0_Pfii)
        /*0080*/ 	.word	0x00000000


	//----- nvinfo : EIATTR_MIN_STACK_SIZE
	.align		4
.L_21:
        /*0084*/ 	.byte	0x04, 0x12
        /*0086*/ 	.short	(.L_23 - .L_22)
	.align		4
.L_22:
        /*0088*/ 	.word	index@(_Z9ReLU_cudaPfPKfi)
        /*008c*/ 	.word	0x00000000


	//----- nvinfo : EIATTR_MIN_STACK_SIZE
	.align		4
.L_23:
        /*0090*/ 	.byte	0x04, 0x12
        /*0092*/ 	.short	(.L_25 - .L_24)
	.align		4
.L_24:
        /*0094*/ 	.word	index@(_Z7mm_cudaPKfS0_Pfii)
        /*0098*/ 	.word	0x00000000
.L_25:


//--------------------- .nv.compat                --------------------------
	.section	.nv.compat,"",@"SHT_CUDA_COMPAT_INFO"
	.align	4
        /*0000*/ 	.byte	0x02, 0x09, 0x00, 0x00, 0x02, 0x02, 0x01, 0x00, 0x02, 0x05, 0x05, 0x00, 0x03, 0x07, 0x01, 0x01
        /*0010*/ 	.byte	0x02, 0x03, 0x00, 0x00, 0x02, 0x06, 0x01, 0x00, 0x04, 0x0b, 0x08, 0x00, 0x01, 0x00, 0x00, 0x00
        /*0020*/ 	.byte	0x00, 0x00, 0x00, 0x00


//--------------------- .nv.info._Z14softmax_1_cudaPfS_i --------------------------
	.section	.nv.info._Z14softmax_1_cudaPfS_i,"",@"SHT_CUDA_INFO"
	.sectionflags	@""
	.align	4


	//----- nvinfo : EIATTR_CUDA_API_VERSION
	.align		4
        /*0000*/ 	.byte	0x04, 0x37
        /*0002*/ 	.short	(.L_27 - .L_26)
.L_26:
        /*0004*/ 	.word	0x00000082


	//----- nvinfo : EIATTR_KPARAM_INFO
	.align		4
.L_27:
        /*0008*/ 	.byte	0x04, 0x17
        /*000a*/ 	.short	(.L_29 - .L_28)
.L_28:
        /*000c*/ 	.word	0x00000000
        /*0010*/ 	.short	0x0002
        /*0012*/ 	.short	0x0010
        /*0014*/ 	.byte	0x00, 0xf0, 0x11, 0x00


	//----- nvinfo : EIATTR_KPARAM_INFO
	.align		4
.L_29:
        /*0018*/ 	.byte	0x04, 0x17
        /*001a*/ 	.short	(.L_31 - .L_30)
.L_30:
        /*001c*/ 	.word	0x00000000
        /*0020*/ 	.short	0x0001
        /*0022*/ 	.short	0x0008
        /*0024*/ 	.byte	0x00, 0xf5, 0x21, 0x00


	//----- nvinfo : EIATTR_KPARAM_INFO
	.align		4
.L_31:
        /*0028*/ 	.byte	0x04, 0x17
        /*002a*/ 	.short	(.L_33 - .L_32)
.L_32:
        /*002c*/ 	.word	0x00000000
        /*0030*/ 	.short	0x0000
        /*0032*/ 	.short	0x0000
        /*0034*/ 	.byte	0x00, 0xf5, 0x21, 0x00


	//----- nvinfo : EIATTR_SPARSE_MMA_MASK
	.align		4
.L_33:
        /*0038*/ 	.byte	0x03, 0x50
        /*003a*/ 	.short	0x0000


	//----- nvinfo : EIATTR_MAXREG_COUNT
	.align		4
        /*003c*/ 	.byte	0x03, 0x1b
        /*003e*/ 	.short	0x00ff


	//----- nvinfo : EIATTR_NUM_BARRIERS
	.align		4
        /*0040*/ 	.byte	0x02, 0x4c
        /*0042*/ 	.byte	0x01
	.zero		1


	//----- nvinfo : EIATTR_MERCURY_ISA_VERSION
	.align		4
        /*0044*/ 	.byte	0x03, 0x5f
        /*0046*/ 	.short	0x0101


	//----- nvinfo : EIATTR_VRC_CTA_INIT_COUNT
	.align		4
        /*0048*/ 	.byte	0x02, 0x4a
	.zero		1
	.zero		1


	//----- nvinfo : EIATTR_EXIT_INSTR_OFFSETS
	.align		4
        /*004c*/ 	.byte	0x04, 0x1c
        /*004e*/ 	.short	(.L_35 - .L_34)


	//   ....[0]....
.L_34:
        /*0050*/ 	.word	0x00000990


	//   ....[1]....
        /*0054*/ 	.word	0x00000ba0


	//----- nvinfo : EIATTR_CRS_STACK_SIZE
	.align		4
.L_35:
        /*0058*/ 	.byte	0x04, 0x1e
        /*005a*/ 	.short	(.L_37 - .L_36)
.L_36:
        /*005c*/ 	.word	0x00000000


	//----- nvinfo : EIATTR_CBANK_PARAM_SIZE
	.align		4
.L_37:
        /*0060*/ 	.byte	0x03, 0x19
        /*0062*/ 	.short	0x0014


	//----- nvinfo : EIATTR_PARAM_CBANK
	.align		4
        /*0064*/ 	.byte	0x04, 0x0a
        /*0066*/ 	.short	(.L_39 - .L_38)
	.align		4
.L_38:
        /*0068*/ 	.word	index@(.nv.constant0._Z14softmax_1_cudaPfS_i)
        /*006c*/ 	.short	0x0380
        /*006e*/ 	.short	0x0014


	//----- nvinfo : EIATTR_SW_WAR
	.align		4
.L_39:
        /*0070*/ 	.byte	0x04, 0x36
        /*0072*/ 	.short	(.L_41 - .L_40)
.L_40:
        /*0074*/ 	.word	0x00000008
.L_41:


//--------------------- .nv.info._Z10addmm_cudaPKfS0_S0_Pfii --------------------------
	.section	.nv.info._Z10addmm_cudaPKfS0_S0_Pfii,"",@"SHT_CUDA_INFO"
	.sectionflags	@""
	.align	4


	//----- nvinfo : EIATTR_CUDA_API_VERSION
	.align		4
        /*0000*/ 	.byte	0x04, 0x37
        /*0002*/ 	.short	(.L_43 - .L_42)
.L_42:
        /*0004*/ 	.word	0x00000082


	//----- nvinfo : EIATTR_KPARAM_INFO
	.align		4
.L_43:
        /*0008*/ 	.byte	0x04, 0x17
        /*000a*/ 	.short	(.L_45 - .L_44)
.L_44:
        /*000c*/ 	.word	0x00000000
        /*0010*/ 	.short	0x0005
        /*0012*/ 	.short	0x0024
        /*0014*/ 	.byte	0x00, 0xf0, 0x11, 0x00


	//----- nvinfo : EIATTR_KPARAM_INFO
	.align		4
.L_45:
        /*0018*/ 	.byte	0x04, 0x17
        /*001a*/ 	.short	(.L_47 - .L_46)
.L_46:
        /*001c*/ 	.word	0x00000000
        /*0020*/ 	.short	0x0004
        /*0022*/ 	.short	0x0020
        /*0024*/ 	.byte	0x00, 0xf0, 0x11, 0x00


	//----- nvinfo : EIATTR_KPARAM_INFO
	.align		4
.L_47:
        /*0028*/ 	.byte	0x04, 0x17
        /*002a*/ 	.short	(.L_49 - .L_48)
.L_48:
        /*002c*/ 	.word	0x00000000
        /*0030*/ 	.short	0x0003
        /*0032*/ 	.short	0x0018
        /*0034*/ 	.byte	0x00, 0xf5, 0x21, 0x00


	//----- nvinfo : EIATTR_KPARAM_INFO
	.align		4
.L_49:
        /*0038*/ 	.byte	0x04, 0x17
        /*003a*/ 	.short	(.L_51 - .L_50)
.L_50:
        /*003c*/ 	.word	0x00000000
        /*0040*/ 	.short	0x0002
        /*0042*/ 	.short	0x0010
        /*0044*/ 	.byte	0x00, 0xf5, 0x21, 0x00


	//----- nvinfo : EIATTR_KPARAM_INFO
	.align		4
.L_51:
        /*0048*/ 	.byte	0x04, 0x17
        /*004a*/ 	.short	(.L_53 - .L_52)
.L_52:
        /*004c*/ 	.word	0x00000000
        /*0050*/ 	.short	0x0001
        /*0052*/ 	.short	0x0008
        /*0054*/ 	.byte	0x00, 0xf5, 0x21, 0x00


	//----- nvinfo : EIATTR_KPARAM_INFO
	.align		4
.L_53:
        /*0058*/ 	.byte	0x04, 0x17
        /*005a*/ 	.short	(.L_55 - .L_54)
.L_54:
        /*005c*/ 	.word	0x00000000
        /*0060*/ 	.short	0x0000
        /*0062*/ 	.short	0x0000
        /*0064*/ 	.byte	0x00, 0xf5, 0x21, 0x00


	//----- nvinfo : EIATTR_SPARSE_MMA_MASK
	.align		4
.L_55:
        /*0068*/ 	.byte	0x03, 0x50
        /*006a*/ 	.short	0x0000


	//----- nvinfo : EIATTR_MAXREG_COUNT
	.align		4
        /*006c*/ 	.byte	0x03, 0x1b
        /*006e*/ 	.short	0x00ff


	//----- nvinfo : EIATTR_MERCURY_ISA_VERSION
	.align		4
        /*0070*/ 	.byte	0x03, 0x5f
        /*0072*/ 	.short	0x0101


	//----- nvinfo : EIATTR_VRC_CTA_INIT_COUNT
	.align		4
        /*0074*/ 	.byte	0x02, 0x4a
	.zero		1
	.zero		1


	//----- nvinfo : EIATTR_EXIT_INSTR_OFFSETS
	.align		4
        /*0078*/ 	.byte	0x04, 0x1c
        /*007a*/ 	.short	(.L_57 - .L_56)


	//   ....[0]....
.L_56:
        /*007c*/ 	.word	0x00000080


	//   ....[1]....
        /*0080*/ 	.word	0x000002a0


	//----- nvinfo : EIATTR_CRS_STACK_SIZE
	.align		4
.L_57:
        /*0084*/ 	.byte	0x04, 0x1e
        /*0086*/ 	.short	(.L_59 - .L_58)
.L_58:
        /*0088*/ 	.word	0x00000000


	//----- nvinfo : EIATTR_CBANK_PARAM_SIZE
	.align		4
.L_59:
        /*008c*/ 	.byte	0x03, 0x19
        /*008e*/ 	.short	0x0028


	//----- nvinfo : EIATTR_PARAM_CBANK
	.align		4
        /*0090*/ 	.byte	0x04, 0x0a
        /*0092*/ 	.short	(.L_61 - .L_60)
	.align		4
.L_60:
        /*0094*/ 	.word	index@(.nv.constant0._Z10addmm_cudaPKfS0_S0_Pfii)
        /*0098*/ 	.short	0x0380
        /*009a*/ 	.short	0x0028


	//----- nvinfo : EIATTR_SW_WAR
	.align		4
.L_61:
        /*009c*/ 	.byte	0x04, 0x36
        /*009e*/ 	.short	(.L_63 - .L_62)
.L_62:
        /*00a0*/ 	.word	0x00000008
.L_63:


//--------------------- .nv.info._Z9ReLU_cudaPfPKfi --------------------------
	.section	.nv.info._Z9ReLU_cudaPfPKfi,"",@"SHT_CUDA_INFO"
	.sectionflags	@""
	.align	4


	//----- nvinfo : EIATTR_CUDA_API_VERSION
	.align		4
        /*0000*/ 	.byte	0x04, 0x37
        /*0002*/ 	.short	(.L_65 - .L_64)
.L_64:
        /*0004*/ 	.word	0x00000082


	//----- nvinfo : EIATTR_KPARAM_INFO
	.align		4
.L_65:
        /*0008*/ 	.byte	0x04, 0x17
        /*000a*/ 	.short	(.L_67 - .L_66)
.L_66:
        /*000c*/ 	.word	0x00000000
        /*0010*/ 	.short	0x0002
        /*0012*/ 	.short	0x0010
        /*0014*/ 	.byte	0x00, 0xf0, 0x11, 0x00


	//----- nvinfo : EIATTR_KPARAM_INFO
	.align		4
.L_67:
        /*0018*/ 	.byte	0x04, 0x17
        /*001a*/ 	.short	(.L_69 - .L_68)
.L_68:
        /*001c*/ 	.word	0x00000000
        /*0020*/ 	.short	0x0001
        /*0022*/ 	.short	0x0008
        /*0024*/ 	.byte	0x00, 0xf5, 0x21, 0x00


	//----- nvinfo : EIATTR_KPARAM_INFO
	.align		4
.L_69:
        /*0028*/ 	.byte	0x04, 0x17
        /*002a*/ 	.short	(.L_71 - .L_70)
.L_70:
        /*002c*/ 	.word	0x00000000
        /*0030*/ 	.short	0x0000
        /*0032*/ 	.short	0x0000
        /*0034*/ 	.byte	0x00, 0xf5, 0x21, 0x00


	//----- nvinfo : EIATTR_SPARSE_MMA_MASK
	.align		4
.L_71:
        /*0038*/ 	.byte	0x03, 0x50
        /*003a*/ 	.short	0x0000


	//----- nvinfo : EIATTR_MAXREG_COUNT
	.align		4
        /*003c*/ 	.byte	0x03, 0x1b
        /*003e*/ 	.short	0x00ff


	//----- nvinfo : EIATTR_MERCURY_ISA_VERSION
	.align		4
        /*0040*/ 	.byte	0x03, 0x5f
        /*0042*/ 	.short	0x0101


	//----- nvinfo : EIATTR_VRC_CTA_INIT_COUNT
	.align		4
        /*0044*/ 	.byte	0x02, 0x4a
	.zero		1
	.zero		1


	//----- nvinfo : EIATTR_EXIT_INSTR_OFFSETS
	.align		4
        /*0048*/ 	.byte	0x04, 0x1c
        /*004a*/ 	.short	(.L_73 - .L_72)


	//   ....[0]....
.L_72:
        /*004c*/ 	.word	0x00000070


	//   ....[1]....
        /*0050*/ 	.word	0x00000120


	//----- nvinfo : EIATTR_CBANK_PARAM_SIZE
	.align		4
.L_73:
        /*0054*/ 	.byte	0x03, 0x19
        /*0056*/ 	.short	0x0014


	//----- nvinfo : EIATTR_PARAM_CBANK
	.align		4
        /*0058*/ 	.byte	0x04, 0x0a
        /*005a*/ 	.short	(.L_75 - .L_74)
	.align		4
.L_74:
        /*005c*/ 	.word	index@(.nv.constant0._Z9ReLU_cudaPfPKfi)
        /*0060*/ 	.short	0x0380
        /*0062*/ 	.short	0x0014


	//----- nvinfo : EIATTR_SW_WAR
	.align		4
.L_75:
        /*0064*/ 	.byte	0x04, 0x36
        /*0066*/ 	.short	(.L_77 - .L_76)
.L_76:
        /*0068*/ 	.word	0x00000008
.L_77:


//--------------------- .nv.info._Z7mm_cudaPKfS0_Pfii --------------------------
	.section	.nv.info._Z7mm_cudaPKfS0_Pfii,"",@"SHT_CUDA_INFO"
	.sectionflags	@""
	.align	4


	//----- nvinfo : EIATTR_CUDA_API_VERSION
	.align		4
        /*0000*/ 	.byte	0x04, 0x37
        /*0002*/ 	.short	(.L_79 - .L_78)
.L_78:
        /*0004*/ 	.word	0x00000082


	//----- nvinfo : EIATTR_KPARAM_INFO
	.align		4
.L_79:
        /*0008*/ 	.byte	0x04, 0x17
        /*000a*/ 	.short	(.L_81 - .L_80)
.L_80:
        /*000c*/ 	.word	0x00000000
        /*0010*/ 	.short	0x0004
        /*0012*/ 	.short	0x001c
        /*0014*/ 	.byte	0x00, 0xf0, 0x11, 0x00


	//----- nvinfo : EIATTR_KPARAM_INFO
	.align		4
.L_81:
        /*0018*/ 	.byte	0x04, 0x17
        /*001a*/ 	.short	(.L_83 - .L_82)
.L_82:
        /*001c*/ 	.word	0x00000000
        /*0020*/ 	.short	0x0003
        /*0022*/ 	.short	0x0018
        /*0024*/ 	.byte	0x00, 0xf0, 0x11, 0x00


	//----- nvinfo : EIATTR_KPARAM_INFO
	.align		4
.L_83:
        /*0028*/ 	.byte	0x04, 0x17
        /*002a*/ 	.short	(.L_85 - .L_84)
.L_84:
        /*002c*/ 	.word	0x00000000
        /*0030*/ 	.short	0x0002
        /*0032*/ 	.short	0x0010
        /*0034*/ 	.byte	0x00, 0xf5, 0x21, 0x00


	//----- nvinfo : EIATTR_KPARAM_INFO
	.align		4
.L_85:
        /*0038*/ 	.byte	0x04, 0x17
        /*003a*/ 	.short	(.L_87 - .L_86)
.L_86:
        /*003c*/ 	.word	0x00000000
        /*0040*/ 	.short	0x0001
        /*0042*/ 	.short	0x0008
        /*0044*/ 	.byte	0x00, 0xf5, 0x21, 0x00


	//----- nvinfo : EIATTR_KPARAM_INFO
	.align		4
.L_87:
        /*0048*/ 	.byte	0x04, 0x17
        /*004a*/ 	.short	(.L_89 - .L_88)
.L_88:
        /*004c*/ 	.word	0x00000000
        /*0050*/ 	.short	0x0000
        /*0052*/ 	.short	0x0000
        /*0054*/ 	.byte	0x00, 0xf5, 0x21, 0x00


	//----- nvinfo : EIATTR_SPARSE_MMA_MASK
	.align		4
.L_89:
        /*0058*/ 	.byte	0x03, 0x50
        /*005a*/ 	.short	0x0000


	//----- nvinfo : EIATTR_MAXREG_COUNT
	.align		4
        /*005c*/ 	.byte	0x03, 0x1b
        /*005e*/ 	.short	0x00ff


	//----- nvinfo : EIATTR_MERCURY_ISA_VERSION
	.align		4
        /*0060*/ 	.byte	0x03, 0x5f
        /*0062*/ 	.short	0x0101


	//----- nvinfo : EIATTR_VRC_CTA_INIT_COUNT
	.align		4
        /*0064*/ 	.byte	0x02, 0x4a
	.zero		1
	.zero		1


	//----- nvinfo : EIATTR_EXIT_INSTR_OFFSETS
	.align		4
        /*0068*/ 	.byte	0x04, 0x1c
        /*006a*/ 	.short	(.L_91 - .L_90)


	//   ....[0]....
.L_90:
        /*006c*/ 	.word	0x00000070


	//   ....[1]....
        /*0070*/ 	.word	0x00000200


	//----- nvinfo : EIATTR_CRS_STACK_SIZE
	.align		4
.L_91:
        /*0074*/ 	.byte	0x04, 0x1e
        /*0076*/ 	.short	(.L_93 - .L_92)
.L_92:
        /*0078*/ 	.word	0x00000000


	//----- nvinfo : EIATTR_CBANK_PARAM_SIZE
	.align		4
.L_93:
        /*007c*/ 	.byte	0x03, 0x19
        /*007e*/ 	.short	0x0020


	//----- nvinfo : EIATTR_PARAM_CBANK
	.align		4
        /*0080*/ 	.byte	0x04, 0x0a
        /*0082*/ 	.short	(.L_95 - .L_94)
	.align		4
.L_94:
        /*0084*/ 	.word	index@(.nv.constant0._Z7mm_cudaPKfS0_Pfii)
        /*0088*/ 	.short	0x0380
        /*008a*/ 	.short	0x0020


	//----- nvinfo : EIATTR_SW_WAR
	.align		4
.L_95:
        /*008c*/ 	.byte	0x04, 0x36
        /*008e*/ 	.short	(.L_97 - .L_96)
.L_96:
        /*0090*/ 	.word	0x00000008
.L_97:


//--------------------- .nv.callgraph             --------------------------
	.section	.nv.callgraph,"",@"SHT_CUDA_CALLGRAPH"
	.align	4
	.sectionentsize	8
	.align		4
        /*0000*/ 	.word	0x00000000
	.align		4
        /*0004*/ 	.word	0xffffffff
	.align		4
        /*0008*/ 	.word	0x00000000
	.align		4
        /*000c*/ 	.word	0xfffffffe
	.align		4
        /*0010*/ 	.word	0x00000000
	.align		4
        /*0014*/ 	.word	0xfffffffd
	.align		4
        /*0018*/ 	.word	0x00000000
	.align		4
        /*001c*/ 	.word	0xfffffffc


//--------------------- .text._Z14softmax_1_cudaPfS_i --------------------------
	.section	.text._Z14softmax_1_cudaPfS_i,"ax",@progbits
	.align	128
        .global         _Z14softmax_1_cudaPfS_i
        .type           _Z14softmax_1_cudaPfS_i,@function
        .size           _Z14softmax_1_cudaPfS_i,(.L_x_38 - _Z14softmax_1_cudaPfS_i)
        .other          _Z14softmax_1_cudaPfS_i,@"STO_CUDA_ENTRY STV_DEFAULT"
_Z14softmax_1_cudaPfS_i:
.text._Z14softmax_1_cudaPfS_i:
[----:B------:R-:W-:Y:S01]  /*0000*/  LDC R1, c[0x0][0x37c] ;  /* 0x0000df00ff017b82 */ /* 0x000fe20000000800 */
[----:B------:R-:W0:Y:S01]  /*0010*/  S2R R2, SR_TID.X ;  /* 0x0000000000027919 */ /* 0x000e220000002100 */
[----:B------:R-:W1:Y:S01]  /*0020*/  LDCU.64 UR12, c[0x0][0x358] ;  /* 0x00006b00ff0c77ac */ /* 0x000e620008000a00 */
[----:B------:R-:W-:Y:S01]  /*0030*/  BSSY.RECONVERGENT B0, `(.L_x_0) ;  /* 0x0000069000007945 */ /* 0x000fe20003800200 */
[----:B0-----:R-:W-:-:S13]  /*0040*/  ISETP.NE.AND P0, PT, R2, RZ, PT ;  /* 0x000000ff0200720c */ /* 0x001fda0003f05270 */
[----:B-1----:R-:W-:Y:S05]  /*0050*/  @P0 BRA `(.L_x_1) ;  /* 0x0000000400980947 */ /* 0x002fea0003800000 */
[----:B------:R-:W0:Y:S08]  /*0060*/  LDC.64 R4, c[0x0][0x380] ;  /* 0x0000e000ff047b82 */ /* 0x000e300000000a00 */
[----:B------:R-:W1:Y:S01]  /*0070*/  S2UR UR5, SR_CgaCtaId ;  /* 0x00000000000579c3 */ /* 0x000e620000008800 */
[----:B------:R-:W-:Y:S01]  /*0080*/  UMOV UR4, 0x400 ;  /* 0x0000040000047882 */ /* 0x000fe20000000000 */
[----:B------:R-:W2:Y:S01]  /*0090*/  LDCU UR6, c[0x0][0x390] ;  /* 0x00007200ff0677ac */ /* 0x000ea20008000800 */
[----:B0-----:R-:W3:Y:S01]  /*00a0*/  LDG.E R0, desc[UR12][R4.64] ;  /* 0x0000000c04007981 */ /* 0x001ee2000c1e1900 */
[----:B--2---:R-:W-:-:S02]  /*00b0*/  UISETP.GE.AND UP0, UPT, UR6, 0x2, UPT ;  /* 0x000000020600788c */ /* 0x004fc4000bf06270 */
[----:B-1----:R-:W-:-:S09]  /*00c0*/  ULEA UR4, UR5, UR4, 0x18 ;  /* 0x0000000405047291 */ /* 0x002fd2000f8ec0ff */
[----:B---3--:R0:W-:Y:S01]  /*00d0*/  STS [UR4], R0 ;  /* 0x00000000ff007988 */ /* 0x0081e20008000804 */
[----:B------:R-:W-:Y:S05]  /*00e0*/  BRA.U !UP0, `(.L_x_1) ;  /* 0x0000000508747547 */ /* 0x000fea000b800000 */
[----:B------:R-:W-:Y:S01]  /*00f0*/  UIADD3 UR5, UPT, UPT, UR6, -0x1, URZ ;  /* 0xffffffff06057890 */ /* 0x000fe2000fffe0ff */
[----:B------:R-:W-:Y:S01]  /*0100*/  IMAD.MOV.U32 R3, RZ, RZ, 0x1 ;  /* 0x00000001ff037424 */ /* 0x000fe200078e00ff */
[----:B------:R-:W-:Y:S02]  /*0110*/  UIADD3 UR6, UPT, UPT, UR6, -0x2, URZ ;  /* 0xfffffffe06067890 */ /* 0x000fe4000fffe0ff */
[----:B------:R-:W-:Y:S02]  /*0120*/  ULOP3.LUT UR10, UR5, 0xf, URZ, 0xc0, !UPT ;  /* 0x0000000f050a7892 */ /* 0x000fe4000f8ec0ff */
[----:B------:R-:W-:-:S09]  /*0130*/  UISETP.GE.U32.AND UP0, UPT, UR6, 0xf, UPT ;  /* 0x0000000f0600788c */ /* 0x000fd2000bf06070 */
[----:B------:R-:W-:Y:S05]  /*0140*/  BRA.U !UP0, `(.L_x_2) ;  /* 0x0000000108a07547 */ /* 0x000fea000b800000 */
[----:B------:R-:W1:Y:S01]  /*0150*/  LDCU.64 UR8, c[0x0][0x380] ;  /* 0x00007000ff0877ac */ /* 0x000e620008000a00 */
[----:B------:R-:W-:Y:S01]  /*0160*/  IMAD.MOV.U32 R3, RZ, RZ, RZ ;  /* 0x000000ffff037224 */ /* 0x000fe200078e00ff */
[----:B------:R-:W-:-:S04]  /*0170*/  ULOP3.LUT UR6, UR5, 0xfffffff0, URZ, 0xc0, !UPT ;  /* 0xfffffff005067892 */ /* 0x000fc8000f8ec0ff */
[----:B------:R-:W-:Y:S02]  /*0180*/  UIADD3 UR6, UPT, UPT, -UR6, URZ, URZ ;  /* 0x000000ff06067290 */ /* 0x000fe4000fffe1ff */
[----:B-1----:R-:W-:-:S04]  /*0190*/  UIADD3 UR7, UP0, UPT, UR8, 0x20, URZ ;  /* 0x0000002008077890 */ /* 0x002fc8000ff1e0ff */
[----:B------:R-:W-:Y:S02]  /*01a0*/  UIADD3.X UR8, UPT, UPT, URZ, UR9, URZ, UP0, !UPT ;  /* 0x00000009ff087290 */ /* 0x000fe400087fe4ff */
[----:B------:R-:W-:-:S04]  /*01b0*/  IMAD.U32 R9, RZ, RZ, UR7 ;  /* 0x00000007ff097e24 */ /* 0x000fc8000f8e00ff */
[----:B------:R-:W-:-:S07]  /*01c0*/  IMAD.U32 R5, RZ, RZ, UR8 ;  /* 0x00000008ff057e24 */ /* 0x000fce000f8e00ff */
.L_x_3:
[----:B------:R-:W-:-:S05]  /*01d0*/  IMAD.MOV.U32 R4, RZ, RZ, R9 ;  /* 0x000000ffff047224 */ /* 0x000fca00078e0009 */
[----:B------:R-:W2:Y:S04]  /*01e0*/  LDG.E R9, desc[UR12][R4.64+-0x1c] ;  /* 0xffffe40c04097981 */ /* 0x000ea8000c1e1900 */
[----:B------:R-:W2:Y:S04]  /*01f0*/  LDG.E R8, desc[UR12][R4.64+-0x18] ;  /* 0xffffe80c04087981 */ /* 0x000ea8000c1e1900 */
[----:B------:R-:W3:Y:S04]  /*0200*/  LDG.E R11, desc[UR12][R4.64+-0x14] ;  /* 0xffffec0c040b7981 */ /* 0x000ee8000c1e1900 */
[----:B------:R-:W3:Y:S04]  /*0210*/  LDG.E R10, desc[UR12][R4.64+-0x10] ;  /* 0xfffff00c040a7981 */ /* 0x000ee8000c1e1900 */
[----:B------:R-:W4:Y:S04]  /*0220*/  LDG.E R13, desc[UR12][R4.64+-0xc] ;  /* 0xfffff40c040d7981 */ /* 0x000f28000c1e1900 */
[----:B------:R-:W4:Y:S04]  /*0230*/  LDG.E R12, desc[UR12][R4.64+-0x8] ;  /* 0xfffff80c040c7981 */ /* 0x000f28000c1e1900 */
[----:B------:R-:W5:Y:S04]  /*0240*/  LDG.E R15, desc[UR12][R4.64+-0x4] ;  /* 0xfffffc0c040f7981 */ /* 0x000f68000c1e1900 */
[----:B------:R-:W5:Y:S04]  /*0250*/  LDG.E R14, desc[UR12][R4.64] ;  /* 0x0000000c040e7981 */ /* 0x000f68000c1e1900 */
[----:B------:R-:W5:Y:S04]  /*0260*/  LDG.E R17, desc[UR12][R4.64+0x4] ;  /* 0x0000040c04117981 */ /* 0x000f68000c1e1900 */
[----:B------:R-:W5:Y:S04]  /*0270*/  LDG.E R16, desc[UR12][R4.64+0x8] ;  /* 0x0000080c04107981 */ /* 0x000f68000c1e1900 */
[----:B------:R-:W5:Y:S04]  /*0280*/  LDG.E R19, desc[UR12][R4.64+0xc] ;  /* 0x00000c0c04137981 */ /* 0x000f68000c1e1900 */
[----:B------:R-:W5:Y:S04]  /*0290*/  LDG.E R18, desc[UR12][R4.64+0x10] ;  /* 0x0000100c04127981 */ /* 0x000f68000c1e1900 */
[----:B------:R-:W5:Y:S04]  /*02a0*/  LDG.E R21, desc[UR12][R4.64+0x14] ;  /* 0x0000140c04157981 */ /* 0x000f68000c1e1900 */
[----:B------:R-:W5:Y:S04]  /*02b0*/  LDG.E R20, desc[UR12][R4.64+0x18] ;  /* 0x0000180c04147981 */ /* 0x000f68000c1e1900 */
[----:B------:R-:W0:Y:S04]  /*02c0*/  LDG.E R6, desc[UR12][R4.64+0x1c] ;  /* 0x00001c0c04067981 */ /* 0x000e28000c1e1900 */
[----:B------:R1:W0:Y:S01]  /*02d0*/  LDG.E R7, desc[UR12][R4.64+0x20] ;  /* 0x0000200c04077981 */ /* 0x000222000c1e1900 */
[----:B------:R-:W-:Y:S01]  /*02e0*/  UIADD3 UR6, UPT, UPT, UR6, 0x10, URZ ;  /* 0x0000001006067890 */ /* 0x000fe2000fffe0ff */
[----:B------:R-:W-:-:S03]  /*02f0*/  VIADD R3, R3, 0x10 ;  /* 0x0000001003037836 */ /* 0x000fc60000000000 */
[----:B------:R-:W-:Y:S01]  /*0300*/  UISETP.NE.AND UP0, UPT, UR6, URZ, UPT ;  /* 0x000000ff0600728c */ /* 0x000fe2000bf05270 */
[----:B--2---:R-:W-:Y:S02]  /*0310*/  FMNMX3 R8, R0, R9, R8, !PT ;  /* 0x0000000900087276 */ /* 0x004fe40007800008 */
[----:B------:R-:W-:-:S04]  /*0320*/  IADD3 R9, P0, PT, R4, 0x40, RZ ;  /* 0x0000004004097810 */ /* 0x000fc80007f1e0ff */
[----:B-1----:R-:W-:Y:S02]  /*0330*/  IADD3.X R5, PT, PT, RZ, R5, RZ, P0, !PT ;  /* 0x00000005ff057210 */ /* 0x002fe400007fe4ff */
[----:B---3--:R-:W-:-:S04]  /*0340*/  FMNMX3 R8, R8, R11, R10, !PT ;  /* 0x0000000b08087276 */ /* 0x008fc8000780000a */
[----:B----4-:R-:W-:-:S04]  /*0350*/  FMNMX3 R8, R8, R13, R12, !PT ;  /* 0x0000000d08087276 */ /* 0x010fc8000780000c */
[----:B-----5:R-:W-:-:S04]  /*0360*/  FMNMX3 R8, R8, R15, R14, !PT ;  /* 0x0000000f08087276 */ /* 0x020fc8000780000e */
[----:B------:R-:W-:-:S04]  /*0370*/  FMNMX3 R8, R8, R17, R16, !PT ;  /* 0x0000001108087276 */ /* 0x000fc80007800010 */
[----:B------:R-:W-:-:S04]  /*0380*/  FMNMX3 R8, R8, R19, R18, !PT ;  /* 0x0000001308087276 */ /* 0x000fc80007800012 */
[----:B------:R-:W-:-:S04]  /*0390*/  FMNMX3 R8, R8, R21, R20, !PT ;  /* 0x0000001508087276 */ /* 0x000fc80007800014 */
[----:B0-----:R-:W-:Y:S01]  /*03a0*/  FMNMX3 R0, R8, R6, R7, !PT ;  /* 0x0000000608007276 */ /* 0x001fe20007800007 */
[----:B------:R-:W-:Y:S06]  /*03b0*/  BRA.U UP0, `(.L_x_3) ;  /* 0xfffffffd00847547 */ /* 0x000fec000b83ffff */
[----:B------:R-:W-:-:S07]  /*03c0*/  VIADD R3, R3, 0x1 ;  /* 0x0000000103037836 */ /* 0x000fce0000000000 */
.L_x_2:
[----:B------:R-:W-:-:S09]  /*03d0*/  UISETP.NE.AND UP0, UPT, UR10, URZ, UPT ;  /* 0x000000ff0a00728c */ /* 0x000fd2000bf05270 */
[----:B------:R-:W-:Y:S05]  /*03e0*/  BRA.U !UP0, `(.L_x_4) ;  /* 0x0000000108b07547 */ /* 0x000fea000b800000 */
[----:B------:R-:W-:Y:S02]  /*03f0*/  UISETP.GE.U32.AND UP0, UPT, UR10, 0x8, UPT ;  /* 0x000000080a00788c */ /* 0x000fe4000bf06070 */
[----:B------:R-:W-:-:S04]  /*0400*/  ULOP3.LUT UR6, UR5, 0x7, URZ, 0xc0, !UPT ;  /* 0x0000000705067892 */ /* 0x000fc8000f8ec0ff */
[----:B------:R-:W-:-:S03]  /*0410*/  UISETP.NE.AND UP1, UPT, UR6, URZ, UPT ;  /* 0x000000ff0600728c */ /* 0x000fc6000bf25270 */
[----:B------:R-:W-:Y:S08]  /*0420*/  BRA.U !UP0, `(.L_x_5) ;  /* 0x00000001083c7547 */ /* 0x000ff0000b800000 */
[----:B------:R-:W1:Y:S02]  /*0430*/  LDC.64 R4, c[0x0][0x380] ;  /* 0x0000e000ff047b82 */ /* 0x000e640000000a00 */
[----:B-1----:R-:W-:-:S05]  /*0440*/  IMAD.WIDE.U32 R4, R3, 0x4, R4 ;  /* 0x0000000403047825 */ /* 0x002fca00078e0004 */
[----:B------:R-:W2:Y:S04]  /*0450*/  LDG.E R7, desc[UR12][R4.64] ;  /* 0x0000000c04077981 */ /* 0x000ea8000c1e1900 */
[----:B------:R-:W2:Y:S04]  /*0460*/  LDG.E R6, desc[UR12][R4.64+0x4] ;  /* 0x0000040c04067981 */ /* 0x000ea8000c1e1900 */
[----:B------:R-:W3:Y:S04]  /*0470*/  LDG.E R9, desc[UR12][R4.64+0x8] ;  /* 0x0000080c04097981 */ /* 0x000ee8000c1e1900 */
[----:B------:R-:W3:Y:S04]  /*0480*/  LDG.E R8, desc[UR12][R4.64+0xc] ;  /* 0x00000c0c04087981 */ /* 0x000ee8000c1e1900 */
[----:B------:R-:W4:Y:S04]  /*0490*/  LDG.E R11, desc[UR12][R4.64+0x10] ;  /* 0x0000100c040b7981 */ /* 0x000f28000c1e1900 */
[----:B------:R-:W4:Y:S04]  /*04a0*/  LDG.E R10, desc[UR12][R4.64+0x14] ;  /* 0x0000140c040a7981 */ /* 0x000f28000c1e1900 */
[----:B------:R-:W0:Y:S04]  /*04b0*/  LDG.E R13, desc[UR12][R4.64+0x18] ;  /* 0x0000180c040d7981 */ /* 0x000e28000c1e1900 */
[----:B------:R-:W0:Y:S01]  /*04c0*/  LDG.E R12, desc[UR12][R4.64+0x1c] ;  /* 0x00001c0c040c7981 */ /* 0x000e22000c1e1900 */
[----:B------:R-:W-:Y:S01]  /*04d0*/  VIADD R3, R3, 0x8 ;  /* 0x0000000803037836 */ /* 0x000fe20000000000 */
[----:B--2---:R-:W-:-:S04]  /*04e0*/  FMNMX3 R6, R0, R7, R6, !PT ;  /* 0x0000000700067276 */ /* 0x004fc80007800006 */
[----:B---3--:R-:W-:-:S04]  /*04f0*/  FMNMX3 R6, R6, R9, R8, !PT ;  /* 0x0000000906067276 */ /* 0x008fc80007800008 */
[----:B----4-:R-:W-:-:S04]  /*0500*/  FMNMX3 R6, R6, R11, R10, !PT ;  /* 0x0000000b06067276 */ /* 0x010fc8000780000a */
[----:B0-----:R-:W-:-:S07]  /*0510*/  FMNMX3 R0, R6, R13, R12, !PT ;  /* 0x0000000d06007276 */ /* 0x001fce000780000c */
.L_x_5:
[----:B------:R-:W-:Y:S05]  /*0520*/  BRA.U !UP1, `(.L_x_4) ;  /* 0x0000000109607547 */ /* 0x000fea000b800000 */
[----:B------:R-:W-:Y:S02]  /*0530*/  UISETP.GE.U32.AND UP0, UPT, UR6, 0x4, UPT ;  /* 0x000000040600788c */ /* 0x000fe4000bf06070 */
[----:B------:R-:W-:-:S04]  /*0540*/  ULOP3.LUT UR5, UR5, 0x3, URZ, 0xc0, !UPT ;  /* 0x0000000305057892 */ /* 0x000fc8000f8ec0ff */
[----:B------:R-:W-:-:S03]  /*0550*/  UISETP.NE.AND UP1, UPT, UR5, URZ, UPT ;  /* 0x000000ff0500728c */ /* 0x000fc6000bf25270 */
[----:B------:R-:W-:Y:S08]  /*0560*/  BRA.U !UP0, `(.L_x_6) ;  /* 0x0000000108247547 */ /* 0x000ff0000b800000 */
[----:B------:R-:W1:Y:S02]  /*0570*/  LDC.64 R4, c[0x0][0x380] ;  /* 0x0000e000ff047b82 */ /* 0x000e640000000a00 */
[----:B-1----:R-:W-:-:S05]  /*0580*/  IMAD.WIDE.U32 R4, R3, 0x4, R4 ;  /* 0x0000000403047825 */ /* 0x002fca00078e0004 */
[----:B------:R-:W0:Y:S04]  /*0590*/  LDG.E R7, desc[UR12][R4.64] ;  /* 0x0000000c04077981 */ /* 0x000e28000c1e1900 */
[----:B------:R-:W0:Y:S04]  /*05a0*/  LDG.E R6, desc[UR12][R4.64+0x4] ;  /* 0x0000040c04067981 */ /* 0x000e28000c1e1900 */
[----:B------:R-:W2:Y:S04]  /*05b0*/  LDG.E R9, desc[UR12][R4.64+0x8] ;  /* 0x0000080c04097981 */ /* 0x000ea8000c1e1900 */
[----:B------:R-:W2:Y:S01]  /*05c0*/  LDG.E R8, desc[UR12][R4.64+0xc] ;  /* 0x00000c0c04087981 */ /* 0x000ea2000c1e1900 */
[----:B------:R-:W-:Y:S01]  /*05d0*/  VIADD R3, R3, 0x4 ;  /* 0x0000000403037836 */ /* 0x000fe20000000000 */
[----:B0-----:R-:W-:-:S04]  /*05e0*/  FMNMX3 R0, R0, R7, R6, !PT ;  /* 0x0000000700007276 */ /* 0x001fc80007800006 */
[----:B--2---:R-:W-:-:S07]  /*05f0*/  FMNMX3 R0, R0, R9, R8, !PT ;  /* 0x0000000900007276 */ /* 0x004fce0007800008 */
.L_x_6:
[----:B------:R-:W-:Y:S05]  /*0600*/  BRA.U !UP1, `(.L_x_4) ;  /* 0x0000000109287547 */ /* 0x000fea000b800000 */
[----:B------:R-:W1:Y:S01]  /*0610*/  LDC.64 R4, c[0x0][0x380] ;  /* 0x0000e000ff047b82 */ /* 0x000e620000000a00 */
[----:B------:R-:W-:Y:S01]  /*0620*/  UIADD3 UR5, UPT, UPT, -UR5, URZ, URZ ;  /* 0x000000ff05057290 */ /* 0x000fe2000fffe1ff */
[----:B-1----:R-:W-:-:S11]  /*0630*/  IMAD.WIDE.U32 R4, R3, 0x4, R4 ;  /* 0x0000000403047825 */ /* 0x002fd600078e0004 */
.L_x_7:
[----:B------:R1:W0:Y:S01]  /*0640*/  LDG.E R3, desc[UR12][R4.64] ;  /* 0x0000000c04037981 */ /* 0x000222000c1e1900 */
[----:B------:R-:W-:-:S04]  /*0650*/  UIADD3 UR5, UPT, UPT, UR5, 0x1, URZ ;  /* 0x0000000105057890 */ /* 0x000fc8000fffe0ff */
[----:B------:R-:W-:Y:S01]  /*0660*/  UISETP.NE.AND UP0, UPT, UR5, URZ, UPT ;  /* 0x000000ff0500728c */ /* 0x000fe2000bf05270 */
[----:B-1----:R-:W-:-:S05]  /*0670*/  IADD3 R4, P0, PT, R4, 0x4, RZ ;  /* 0x0000000404047810 */ /* 0x002fca0007f1e0ff */
[----:B------:R-:W-:Y:S01]  /*0680*/  IMAD.X R5, RZ, RZ, R5, P0 ;  /* 0x000000ffff057224 */ /* 0x000fe200000e0605 */
[----:B0-----:R-:W-:Y:S02]  /*0690*/  FMNMX R0, R3, R0, !PT ;  /* 0x0000000003007209 */ /* 0x001fe40007800000 */
[----:B------:R-:W-:Y:S05]  /*06a0*/  BRA.U UP0, `(.L_x_7) ;  /* 0xfffffffd00e47547 */ /* 0x000fea000b83ffff */
.L_x_4:
[----:B------:R1:W-:Y:S02]  /*06b0*/  STS [UR4], R0 ;  /* 0x00000000ff007988 */ /* 0x0003e40008000804 */
.L_x_1:
[----:B------:R-:W-:Y:S05]  /*06c0*/  BSYNC.RECONVERGENT B0 ;  /* 0x0000000000007941 */ /* 0x000fea0003800200 */
.L_x_0:
[----:B------:R-:W2:Y:S01]  /*06d0*/  LDCU UR8, c[0x0][0x390] ;  /* 0x00007200ff0877ac */ /* 0x000ea20008000800 */
[----:B------:R-:W3:Y:S01]  /*06e0*/  S2UR UR7, SR_CgaCtaId ;  /* 0x00000000000779c3 */ /* 0x000ee20000008800 */
[----:B------:R-:W-:Y:S01]  /*06f0*/  BSSY.RECONVERGENT B0, `(.L_x_8) ;  /* 0x000001e000007945 */ /* 0x000fe20003800200 */
[----:B------:R-:W-:Y:S01]  /*0700*/  HFMA2 R3, -RZ, RZ, 0, 0 ;  /* 0x00000000ff037431 */ /* 0x000fe200000001ff */
[----:B------:R-:W-:-:S05]  /*0710*/  UMOV UR6, 0x400 ;  /* 0x0000040000067882 */ /* 0x000fca0000000000 */
[----:B------:R-:W-:Y:S01]  /*0720*/  BAR.SYNC.DEFER_BLOCKING 0x0 ;  /* 0x0000000000007b1d */ /* 0x000fe20000010000 */
[----:B--2---:R-:W-:-:S13]  /*0730*/  ISETP.GE.AND P0, PT, R2, UR8, PT ;  /* 0x0000000802007c0c */ /* 0x004fda000bf06270 */
[----:B---3--:R-:W-:Y:S05]  /*0740*/  @P0 BRA `(.L_x_9) ;  /* 0x0000000000600947 */ /* 0x008fea0003800000 */
[----:B------:R-:W2:Y:S01]  /*0750*/  S2UR UR5, SR_CgaCtaId ;  /* 0x00000000000579c3 */ /* 0x000ea20000008800 */
[----:B------:R-:W-:Y:S01]  /*0760*/  UMOV UR4, 0x400 ;  /* 0x0000040000047882 */ /* 0x000fe20000000000 */
[----:B------:R-:W-:Y:S02]  /*0770*/  IMAD.MOV.U32 R3, RZ, RZ, RZ ;  /* 0x000000ffff037224 */ /* 0x000fe400078e00ff */
[----:B------:R-:W-:-:S04]  /*0780*/  IMAD.MOV.U32 R9, RZ, RZ, R2 ;  /* 0x000000ffff097224 */ /* 0x000fc800078e0002 */
[----:B------:R-:W3:Y:S08]  /*0790*/  LDC R12, c[0x0][0x360] ;  /* 0x0000d800ff0c7b82 */ /* 0x000ef00000000800 */
[----:B------:R-:W4:Y:S01]  /*07a0*/  LDC.64 R4, c[0x0][0x380] ;  /* 0x0000e000ff047b82 */ /* 0x000f220000000a00 */
[----:B--2---:R-:W-:-:S09]  /*07b0*/  ULEA UR4, UR5, UR4, 0x18 ;  /* 0x0000000405047291 */ /* 0x004fd2000f8ec0ff */
[----:B01----:R-:W0:Y:S03]  /*07c0*/  LDS R0, [UR4] ;  /* 0x00000004ff007984 */ /* 0x003e260008000800 */
.L_x_10:
[----:B----4-:R-:W-:-:S06]  /*07d0*/  IMAD.WIDE R6, R9, 0x4, R4 ;  /* 0x0000000409067825 */ /* 0x010fcc00078e0204 */
[----:B------:R-:W0:Y:S01]  /*07e0*/  LDG.E R7, desc[UR12][R6.64] ;  /* 0x0000000c06077981 */ /* 0x000e22000c1e1900 */
[----:B------:R-:W-:Y:S02]  /*07f0*/  IMAD.MOV.U32 R11, RZ, RZ, 0x3bbb989d ;  /* 0x3bbb989dff0b7424 */ /* 0x000fe400078e00ff */
[----:B------:R-:W-:Y:S02]  /*0800*/  IMAD.MOV.U32 R13, RZ, RZ, 0x437c0000 ;  /* 0x437c0000ff0d7424 */ /* 0x000fe400078e00ff */
[----:B---3--:R-:W-:-:S05]  /*0810*/  IMAD.IADD R9, R12, 0x1, R9 ;  /* 0x000000010c097824 */ /* 0x008fca00078e0209 */
[----:B------:R-:W-:Y:S01]  /*0820*/  ISETP.GE.AND P0, PT, R9, UR8, PT ;  /* 0x0000000809007c0c */ /* 0x000fe2000bf06270 */
[----:B0-----:R-:W-:-:S04]  /*0830*/  FADD R8, -R0, R7 ;  /* 0x0000000700087221 */ /* 0x001fc80000000100 */
[----:B------:R-:W-:-:S04]  /*0840*/  FFMA.SAT R10, R8, R11, 0.5 ;  /* 0x3f000000080a7423 */ /* 0x000fc8000000200b */
[----:B------:R-:W-:-:S04]  /*0850*/  FFMA.RM R10, R10, R13, 12582913 ;  /* 0x4b4000010a0a7423 */ /* 0x000fc8000000400d */
[C---:B------:R-:W-:Y:S01]  /*0860*/  FADD R11, R10.reuse, -12583039 ;  /* 0xcb40007f0a0b7421 */ /* 0x040fe20000000000 */
[----:B------:R-:W-:-:S03]  /*0870*/  SHF.L.U32 R10, R10, 0x17, RZ ;  /* 0x000000170a0a7819 */ /* 0x000fc600000006ff */
[----:B------:R-:W-:-:S04]  /*0880*/  FFMA R11, R8, 1.4426950216293334961, -R11 ;  /* 0x3fb8aa3b080b7823 */ /* 0x000fc8000000080b */
[----:B------:R-:W-:-:S06]  /*0890*/  FFMA R11, R8, 1.925963033500011079e-08, R11 ;  /* 0x32a57060080b7823 */ /* 0x000fcc000000000b */
[----:B------:R-:W0:Y:S02]  /*08a0*/  MUFU.EX2 R11, R11 ;  /* 0x0000000b000b7308 */ /* 0x000e240000000800 */
[----:B0-----:R-:W-:Y:S01]  /*08b0*/  FFMA R3, R10, R11, R3 ;  /* 0x0000000b0a037223 */ /* 0x001fe20000000003 */
[----:B------:R-:W-:Y:S06]  /*08c0*/  @!P0 BRA `(.L_x_10) ;  /* 0xfffffffc00c08947 */ /* 0x000fec000383ffff */
.L_x_9:
[----:B------:R-:W-:Y:S05]  /*08d0*/  BSYNC.RECONVERGENT B0 ;  /* 0x0000000000007941 */ /* 0x000fea0003800200 */
.L_x_8:
[----:B------:R-:W-:Y:S01]  /*08e0*/  BSSY.RECONVERGENT B0, `(.L_x_11) ;  /* 0x0000008000007945 */ /* 0x000fe20003800200 */
[----:B------:R-:W-:-:S04]  /*08f0*/  UIADD3 UR4, UPT, UPT, UR6, 0x4, URZ ;  /* 0x0000000406047890 */ /* 0x000fc8000fffe0ff */
[----:B------:R-:W-:-:S12]  /*0900*/  ULEA UR4, UR7, UR4, 0x18 ;  /* 0x0000000407047291 */ /* 0x000fd8000f8ec0ff */
.L_x_12:
[----:B------:R-:W2:Y:S01]  /*0910*/  LDS R4, [UR4] ;  /* 0x00000004ff047984 */ /* 0x000ea20008000800 */
[----:B01----:R-:W-:Y:S02]  /*0920*/  IMAD.U32 R0, RZ, RZ, UR4 ;  /* 0x00000004ff007e24 */ /* 0x003fe4000f8e00ff */
[----:B--2---:R-:W-:-:S05]  /*0930*/  FADD R5, R3, R4 ;  /* 0x0000000403057221 */ /* 0x004fca0000000000 */
[----:B------:R-:W0:Y:S02]  /*0940*/  ATOMS.CAST.SPIN P0, [R0], R4, R5 ;  /* 0x000000040000758d */ /* 0x000e240001800005 */
[----:B0-----:R-:W-:Y:S05]  /*0950*/  @!P0 BRA `(.L_x_12) ;  /* 0xfffffffc00ec8947 */ /* 0x001fea000383ffff */
[----:B------:R-:W-:Y:S05]  /*0960*/  BSYNC.RECONVERGENT B0 ;  /* 0x0000000000007941 */ /* 0x000fea0003800200 */
.L_x_11:
[----:B------:R-:W-:Y:S01]  /*0970*/  BAR.SYNC.DEFER_BLOCKING 0x0 ;  /* 0x0000000000007b1d */ /* 0x000fe20000010000 */
[----:B------:R-:W-:-:S13]  /*0980*/  ISETP.GE.U32.AND P0, PT, R2, UR8, PT ;  /* 0x0000000802007c0c */ /* 0x000fda000bf06070 */
[----:B------:R-:W-:Y:S05]  /*0990*/  @P0 EXIT ;  /* 0x000000000000094d */ /* 0x000fea0003800000 */
[----:B------:R-:W0:Y:S02]  /*09a0*/  LDC.64 R6, c[0x0][0x380] ;  /* 0x0000e000ff067b82 */ /* 0x000e240000000a00 */
[----:B0-----:R-:W-:-:S06]  /*09b0*/  IMAD.WIDE.U32 R6, R2, 0x4, R6 ;  /* 0x0000000402067825 */ /* 0x001fcc00078e0006 */
[----:B------:R-:W2:Y:S01]  /*09c0*/  LDG.E R7, desc[UR12][R6.64] ;  /* 0x0000000c06077981 */ /* 0x000ea2000c1e1900 */
[----:B------:R-:W-:Y:S01]  /*09d0*/  ULEA UR6, UR7, UR6, 0x18 ;  /* 0x0000000607067291 */ /* 0x000fe2000f8ec0ff */
[----:B------:R-:W-:Y:S01]  /*09e0*/  IMAD.MOV.U32 R3, RZ, RZ, 0x3bbb989d ;  /* 0x3bbb989dff037424 */ /* 0x000fe200078e00ff */
[----:B------:R-:W-:Y:S01]  /*09f0*/  BSSY.RECONVERGENT B0, `(.L_x_13) ;  /* 0x0000017000007945 */ /* 0x000fe20003800200 */
[----:B------:R-:W-:-:S06]  /*0a00*/  IMAD.MOV.U32 R9, RZ, RZ, 0x437c0000 ;  /* 0x437c0000ff097424 */ /* 0x000fcc00078e00ff */
[----:B------:R-:W0:Y:S02]  /*0a10*/  LDS.64 R4, [UR6] ;  /* 0x00000006ff047984 */ /* 0x000e240008000a00 */
[----:B0-----:R-:W0:Y:S01]  /*0a20*/  MUFU.RCP R8, R5 ;  /* 0x0000000500087308 */ /* 0x001e220000001000 */
[----:B--2---:R-:W-:Y:S01]  /*0a30*/  FADD R4, R7, -R4 ;  /* 0x8000000407047221 */ /* 0x004fe20000000000 */
[----:B0-----:R-:W-:-:S03]  /*0a40*/  FFMA R7, R8, -R5, 1 ;  /* 0x3f80000008077423 */ /* 0x001fc60000000805 */
[----:B------:R-:W-:Y:S01]  /*0a50*/  FFMA.SAT R0, R4, R3, 0.5 ;  /* 0x3f00000004007423 */ /* 0x000fe20000002003 */
[----:B------:R-:W-:-:S03]  /*0a60*/  FFMA R7, R8, R7, R8 ;  /* 0x0000000708077223 */ /* 0x000fc60000000008 */
[----:B------:R-:W-:-:S04]  /*0a70*/  FFMA.RM R0, R0, R9, 12582913 ;  /* 0x4b40000100007423 */ /* 0x000fc80000004009 */
[C---:B------:R-:W-:Y:S01]  /*0a80*/  FADD R3, R0.reuse, -12583039 ;  /* 0xcb40007f00037421 */ /* 0x040fe20000000000 */
[----:B------:R-:W-:-:S03]  /*0a90*/  IMAD.SHL.U32 R0, R0, 0x800000, RZ ;  /* 0x0080000000007824 */ /* 0x000fc600078e00ff */
[----:B------:R-:W-:-:S04]  /*0aa0*/  FFMA R3, R4, 1.4426950216293334961, -R3 ;  /* 0x3fb8aa3b04037823 */ /* 0x000fc80000000803 */
[----:B------:R-:W-:-:S06]  /*0ab0*/  FFMA R3, R4, 1.925963033500011079e-08, R3 ;  /* 0x32a5706004037823 */ /* 0x000fcc0000000003 */
[----:B------:R-:W0:Y:S02]  /*0ac0*/  MUFU.EX2 R3, R3 ;  /* 0x0000000300037308 */ /* 0x000e240000000800 */
[----:B0-----:R-:W-:-:S06]  /*0ad0*/  FMUL R0, R0, R3 ;  /* 0x0000000300007220 */ /* 0x001fcc0000400000 */
[----:B------:R-:W0:Y:S01]  /*0ae0*/  FCHK P0, R0, R5 ;  /* 0x0000000500007302 */ /* 0x000e220000000000 */
[----:B------:R-:W-:-:S04]  /*0af0*/  FFMA R4, R0, R7, RZ ;  /* 0x0000000700047223 */ /* 0x000fc800000000ff */
[----:B------:R-:W-:-:S04]  /*0b00*/  FFMA R6, R4, -R5, R0 ;  /* 0x8000000504067223 */ /* 0x000fc80000000000 */
[----:B------:R-:W-:Y:S01]  /*0b10*/  FFMA R7, R7, R6, R4 ;  /* 0x0000000607077223 */ /* 0x000fe20000000004 */
[----:B0-----:R-:W-:Y:S06]  /*0b20*/  @!P0 BRA `(.L_x_14) ;  /* 0x00000000000c8947 */ /* 0x001fec0003800000 */
[----:B------:R-:W-:-:S07]  /*0b30*/  MOV R4, 0xb50 ;  /* 0x00000b5000047802 */ /* 0x000fce0000000f00 */
[----:B------:R-:W-:Y:S05]  /*0b40*/  CALL.REL.NOINC `($__internal_0_$__cuda_sm3x_div_rn_noftz_f32_slowpath) ;  /* 0x0000000000187944 */ /* 0x000fea0003c00000 */
[----:B------:R-:W-:-:S07]  /*0b50*/  MOV R7, R0 ;  /* 0x0000000000077202 */ /* 0x000fce0000000f00 */
.L_x_14:
[----:B------:R-:W-:Y:S05]  /*0b60*/  BSYNC.RECONVERGENT B0 ;  /* 0x0000000000007941 */ /* 0x000fea0003800200 */
.L_x_13:
[----:B------:R-:W0:Y:S02]  /*0b70*/  LDC.64 R4, c[0x0][0x388] ;  /* 0x0000e200ff047b82 */ /* 0x000e240000000a00 */
[----:B0-----:R-:W-:-:S05]  /*0b80*/  IMAD.WIDE.U32 R2, R2, 0x4, R4 ;  /* 0x0000000402027825 */ /* 0x001fca00078e0004 */
[----:B------:R-:W-:Y:S01]  /*0b90*/  STG.E desc[UR12][R2.64], R7 ;  /* 0x0000000702007986 */ /* 0x000fe2000c10190c */
[----:B------:R-:W-:Y:S05]  /*0ba0*/  EXIT ;  /* 0x000000000000794d */ /* 0x000fea0003800000 */
        .weak           $__internal_0_$__cuda_sm3x_div_rn_noftz_f32_slowpath
        .type           $__internal_0_$__cuda_sm3x_div_rn_noftz_f32_slowpath,@function
        .size           $__internal_0_$__cuda_sm3x_div_rn_noftz_f32_slowpath,(.L_x_38 - $__internal_0_$__cuda_sm3x_div_rn_noftz_f32_slowpath)
$__internal_0_$__cuda_sm3x_div_rn_noftz_f32_slowpath:
[----:B------:R-:W-:Y:S01]  /*0bb0*/  SHF.R.U32.HI R6, RZ, 0x17, R5 ;  /* 0x00000017ff067819 */ /* 0x000fe20000011605 */
[----:B------:R-:W-:Y:S01]  /*0bc0*/  BSSY.RECONVERGENT B1, `(.L_x_15) ;  /* 0x0000064000017945 */ /* 0x000fe20003800200 */
[--C-:B------:R-:W-:Y:S01]  /*0bd0*/  SHF.R.U32.HI R3, RZ, 0x17, R0.reuse ;  /* 0x00000017ff037819 */ /* 0x100fe20000011600 */
[----:B------:R-:W-:Y:S01]  /*0be0*/  IMAD.MOV.U32 R8, RZ, RZ, R0 ;  /* 0x000000ffff087224 */ /* 0x000fe200078e0000 */
[----:B------:R-:W-:Y:S02]  /*0bf0*/  LOP3.LUT R7, R6, 0xff, RZ, 0xc0, !PT ;  /* 0x000000ff06077812 */ /* 0x000fe400078ec0ff */
[----:B------:R-:W-:-:S03]  /*0c00*/  LOP3.LUT R6, R3, 0xff, RZ, 0xc0, !PT ;  /* 0x000000ff03067812 */ /* 0x000fc600078ec0ff */
[----:B------:R-:W-:Y:S02]  /*0c10*/  VIADD R11, R7, 0xffffffff ;  /* 0xffffffff070b7836 */ /* 0x000fe40000000000 */
[----:B------:R-:W-:-:S03]  /*0c20*/  VIADD R10, R6, 0xffffffff ;  /* 0xffffffff060a7836 */ /* 0x000fc60000000000 */
[----:B------:R-:W-:-:S04]  /*0c30*/  ISETP.GT.U32.AND P0, PT, R11, 0xfd, PT ;  /* 0x000000fd0b00780c */ /* 0x000fc80003f04070 */
[----:B------:R-:W-:-:S13]  /*0c40*/  ISETP.GT.U32.OR P0, PT, R10, 0xfd, P0 ;  /* 0x000000fd0a00780c */ /* 0x000fda0000704470 */
[----:B------:R-:W-:Y:S01]  /*0c50*/  @!P0 IMAD.MOV.U32 R9, RZ, RZ, RZ ;  /* 0x000000ffff098224 */ /* 0x000fe200078e00ff */
[----:B------:R-:W-:Y:S06]  /*0c60*/  @!P0 BRA `(.L_x_16) ;  /* 0x0000000000608947 */ /* 0x000fec0003800000 */
[----:B------:R-:W-:Y:S02]  /*0c70*/  FSETP.GTU.FTZ.AND P0, PT, |R0|, +INF , PT ;  /* 0x7f8000000000780b */ /* 0x000fe40003f1c200 */
[----:B------:R-:W-:Y:S02]  /*0c80*/  FSETP.GTU.FTZ.AND P1, PT, |R5|, +INF , PT ;  /* 0x7f8000000500780b */ /* 0x000fe40003f3c200 */
[----:B------:R-:W-:Y:S02]  /*0c90*/  MOV R3, R5 ;  /* 0x0000000500037202 */ /* 0x000fe40000000f00 */
[----:B------:R-:W-:-:S13]  /*0ca0*/  PLOP3.LUT P0, PT, P0, P1, PT, 0xf8, 0x8f ;  /* 0x00000000008f781c */ /* 0x000fda0000703f70 */
[----:B------:R-:W-:Y:S05]  /*0cb0*/  @P0 BRA `(.L_x_17) ;  /* 0x00000004004c0947 */ /* 0x000fea0003800000 */
[----:B------:R-:W-:-:S13]  /*0cc0*/  LOP3.LUT P0, RZ, R5, 0x7fffffff, R8, 0xc8, !PT ;  /* 0x7fffffff05ff7812 */ /* 0x000fda000780c808 */
[----:B------:R-:W-:Y:S05]  /*0cd0*/  @!P0 BRA `(.L_x_18) ;  /* 0x00000004003c8947 */ /* 0x000fea0003800000 */
[C---:B------:R-:W-:Y:S02]  /*0ce0*/  FSETP.NEU.FTZ.AND P2, PT, |R0|.reuse, +INF , PT ;  /* 0x7f8000000000780b */ /* 0x040fe40003f5d200 */
[----:B------:R-:W-:Y:S02]  /*0cf0*/  FSETP.NEU.FTZ.AND P1, PT, |R3|, +INF , PT ;  /* 0x7f8000000300780b */ /* 0x000fe40003f3d200 */
[----:B------:R-:W-:-:S11]  /*0d00*/  FSETP.NEU.FTZ.AND P0, PT, |R0|, +INF , PT ;  /* 0x7f8000000000780b */ /* 0x000fd60003f1d200 */
[----:B------:R-:W-:Y:S05]  /*0d10*/  @!P1 BRA !P2, `(.L_x_18) ;  /* 0x00000004002c9947 */ /* 0x000fea0005000000 */
[----:B------:R-:W-:-:S04]  /*0d20*/  LOP3.LUT P2, RZ, R8, 0x7fffffff, RZ, 0xc0, !PT ;  /* 0x7fffffff08ff7812 */ /* 0x000fc8000784c0ff */
[----:B------:R-:W-:-:S13]  /*0d30*/  PLOP3.LUT P1, PT, P1, P2, PT, 0x2f, 0xf2 ;  /* 0x0000000000f2781c */ /* 0x000fda0000f24577 */
[----:B------:R-:W-:Y:S05]  /*0d40*/  @P1 BRA `(.L_x_19) ;  /* 0x0000000400181947 */ /* 0x000fea0003800000 */
[----:B------:R-:W-:-:S04]  /*0d50*/  LOP3.LUT P1, RZ, R5, 0x7fffffff, RZ, 0xc0, !PT ;  /* 0x7fffffff05ff7812 */ /* 0x000fc8000782c0ff */
[----:B------:R-:W-:-:S13]  /*0d60*/  PLOP3.LUT P0, PT, P0, P1, PT, 0x2f, 0xf2 ;  /* 0x0000000000f2781c */ /* 0x000fda0000702577 */
[----:B------:R-:W-:Y:S05]  /*0d70*/  @P0 BRA `(.L_x_20) ;  /* 0x0000000400000947 */ /* 0x000fea0003800000 */
[----:B------:R-:W-:Y:S02]  /*0d80*/  ISETP.GE.AND P0, PT, R10, RZ, PT ;  /* 0x000000ff0a00720c */ /* 0x000fe40003f06270 */
[----:B------:R-:W-:-:S11]  /*0d90*/  ISETP.GE.AND P1, PT, R11, RZ, PT ;  /* 0x000000ff0b00720c */ /* 0x000fd60003f26270 */
[----:B------:R-:W-:Y:S02]  /*0da0*/  @P0 IMAD.MOV.U32 R9, RZ, RZ, RZ ;  /* 0x000000ffff090224 */ /* 0x000fe400078e00ff */
[----:B------:R-:W-:Y:S01]  /*0db0*/  @!P0 FFMA R8, R0, 1.84467440737095516160e+19, RZ ;  /* 0x5f80000000088823 */ /* 0x000fe200000000ff */
[----:B------:R-:W-:Y:S02]  /*0dc0*/  @!P0 IMAD.MOV.U32 R9, RZ, RZ, -0x40 ;  /* 0xffffffc0ff098424 */ /* 0x000fe400078e00ff */
[----:B------:R-:W-:Y:S02]  /*0dd0*/  @!P1 FFMA R5, R3, 1.84467440737095516160e+19, RZ ;  /* 0x5f80000003059823 */ /* 0x000fe400000000ff */
[----:B------:R-:W-:-:S07]  /*0de0*/  @!P1 VIADD R9, R9, 0x40 ;  /* 0x0000004009099836 */ /* 0x000fce0000000000 */
.L_x_16:
[----:B------:R-:W-:Y:S01]  /*0df0*/  LEA R0, R7, 0xc0800000, 0x17 ;  /* 0xc080000007007811 */ /* 0x000fe200078eb8ff */
[----:B------:R-:W-:Y:S01]  /*0e00*/  BSSY.RECONVERGENT B2, `(.L_x_21) ;  /* 0x0000036000027945 */ /* 0x000fe20003800200 */
[----:B------:R-:W-:-:S03]  /*0e10*/  IADD3 R6, PT, PT, R6, -0x7f, RZ ;  /* 0xffffff8106067810 */ /* 0x000fc60007ffe0ff */
[----:B------:R-:W-:Y:S02]  /*0e20*/  IMAD.IADD R5, R5, 0x1, -R0 ;  /* 0x0000000105057824 */ /* 0x000fe400078e0a00 */
[C---:B------:R-:W-:Y:S01]  /*0e30*/  IMAD R0, R6.reuse, -0x800000, R8 ;  /* 0xff80000006007824 */ /* 0x040fe200078e0208 */
[----:B------:R-:W-:Y:S01]  /*0e40*/  IADD3 R6, PT, PT, R6, 0x7f, -R7 ;  /* 0x0000007f06067810 */ /* 0x000fe20007ffe807 */
[----:B------:R-:W0:Y:S01]  /*0e50*/  MUFU.RCP R3, R5 ;  /* 0x0000000500037308 */ /* 0x000e220000001000 */
[----:B------:R-:W-:-:S03]  /*0e60*/  FADD.FTZ R11, -R5, -RZ ;  /* 0x800000ff050b7221 */ /* 0x000fc60000010100 */
[----:B------:R-:W-:Y:S02]  /*0e70*/  IMAD.IADD R6, R6, 0x1, R9 ;  /* 0x0000000106067824 */ /* 0x000fe400078e0209 */
[----:B0-----:R-:W-:-:S04]  /*0e80*/  FFMA R10, R3, R11, 1 ;  /* 0x3f800000030a7423 */ /* 0x001fc8000000000b */
[----:B------:R-:W-:-:S04]  /*0e90*/  FFMA R10, R3, R10, R3 ;  /* 0x0000000a030a7223 */ /* 0x000fc80000000003 */
[----:B------:R-:W-:-:S04]  /*0ea0*/  FFMA R3, R0, R10, RZ ;  /* 0x0000000a00037223 */ /* 0x000fc800000000ff */
[----:B------:R-:W-:-:S04]  /*0eb0*/  FFMA R8, R11, R3, R0 ;  /* 0x000000030b087223 */ /* 0x000fc80000000000 */
[----:B------:R-:W-:-:S04]  /*0ec0*/  FFMA R13, R10, R8, R3 ;  /* 0x000000080a0d7223 */ /* 0x000fc80000000003 */
[----:B------:R-:W-:-:S04]  /*0ed0*/  FFMA R8, R11, R13, R0 ;  /* 0x0000000d0b087223 */ /* 0x000fc80000000000 */
[----:B------:R-:W-:-:S05]  /*0ee0*/  FFMA R0, R10, R8, R13 ;  /* 0x000000080a007223 */ /* 0x000fca000000000d */
[----:B------:R-:W-:-:S04]  /*0ef0*/  SHF.R.U32.HI R3, RZ, 0x17, R0 ;  /* 0x00000017ff037819 */ /* 0x000fc80000011600 */
[----:B------:R-:W-:-:S05]  /*0f00*/  LOP3.LUT R3, R3, 0xff, RZ, 0xc0, !PT ;  /* 0x000000ff03037812 */ /* 0x000fca00078ec0ff */
[----:B------:R-:W-:-:S04]  /*0f10*/  IMAD.IADD R7, R3, 0x1, R6 ;  /* 0x0000000103077824 */ /* 0x000fc800078e0206 */
[----:B------:R-:W-:-:S05]  /*0f20*/  VIADD R3, R7, 0xffffffff ;  /* 0xffffffff07037836 */ /* 0x000fca0000000000 */
[----:B------:R-:W-:-:S13]  /*0f30*/  ISETP.GE.U32.AND P0, PT, R3, 0xfe, PT ;  /* 0x000000fe0300780c */ /* 0x000fda0003f06070 */
[----:B------:R-:W-:Y:S05]  /*0f40*/  @!P0 BRA `(.L_x_22) ;  /* 0x0000000000808947 */ /* 0x000fea0003800000 */
[----:B------:R-:W-:-:S13]  /*0f50*/  ISETP.GT.AND P0, PT, R7, 0xfe, PT ;  /* 0x000000fe0700780c */ /* 0x000fda0003f04270 */
[----:B------:R-:W-:Y:S05]  /*0f60*/  @P0 BRA `(.L_x_23) ;  /* 0x00000000006c0947 */ /* 0x000fea0003800000 */
[----:B------:R-:W-:-:S13]  /*0f70*/  ISETP.GE.AND P0, PT, R7, 0x1, PT ;  /* 0x000000010700780c */ /* 0x000fda0003f06270 */
[----:B------:R-:W-:Y:S05]  /*0f80*/  @P0 BRA `(.L_x_24) ;  /* 0x0000000000740947 */ /* 0x000fea0003800000 */
[----:B------:R-:W-:Y:S02]  /*0f90*/  ISETP.GE.AND P0, PT, R7, -0x18, PT ;  /* 0xffffffe80700780c */ /* 0x000fe40003f06270 */
[----:B------:R-:W-:-:S11]  /*0fa0*/  LOP3.LUT R0, R0, 0x80000000, RZ, 0xc0, !PT ;  /* 0x8000000000007812 */ /* 0x000fd600078ec0ff */
[----:B------:R-:W-:Y:S05]  /*0fb0*/  @!P0 BRA `(.L_x_24) ;  /* 0x0000000000688947 */ /* 0x000fea0003800000 */
[CCC-:B------:R-:W-:Y:S01]  /*0fc0*/  FFMA.RZ R3, R10.reuse, R8.reuse, R13.reuse ;  /* 0x000000080a037223 */ /* 0x1c0fe2000000c00d */
[CCC-:B------:R-:W-:Y:S01]  /*0fd0*/  FFMA.RM R6, R10.reuse, R8.reuse, R13.reuse ;  /* 0x000000080a067223 */ /* 0x1c0fe2000000400d */
[C---:B------:R-:W-:Y:S02]  /*0fe0*/  ISETP.NE.AND P2, PT, R7.reuse, RZ, PT ;  /* 0x000000ff0700720c */ /* 0x040fe40003f45270 */
[----:B------:R-:W-:Y:S02]  /*0ff0*/  ISETP.NE.AND P1, PT, R7, RZ, PT ;  /* 0x000000ff0700720c */ /* 0x000fe40003f25270 */
[----:B------:R-:W-:Y:S01]  /*1000*/  LOP3.LUT R5, R3, 0x7fffff, RZ, 0xc0, !PT ;  /* 0x007fffff03057812 */ /* 0x000fe200078ec0ff */
[----:B------:R-:W-:Y:S01]  /*1010*/  FFMA.RP R3, R10, R8, R13 ;  /* 0x000000080a037223 */ /* 0x000fe2000000800d */
[C---:B------:R-:W-:Y:S01]  /*1020*/  VIADD R8, R7.reuse, 0x20 ;  /* 0x0000002007087836 */ /* 0x040fe20000000000 */
[----:B------:R-:W-:Y:S02]  /*1030*/  IADD3 R7, PT, PT, -R7, RZ, RZ ;  /* 0x000000ff07077210 */ /* 0x000fe40007ffe1ff */
[----:B------:R-:W-:-:S02]  /*1040*/  LOP3.LUT R5, R5, 0x800000, RZ, 0xfc, !PT ;  /* 0x0080000005057812 */ /* 0x000fc400078efcff */
[----:B------:R-:W-:Y:S02]  /*1050*/  FSETP.NEU.FTZ.AND P0, PT, R3, R6, PT ;  /* 0x000000060300720b */ /* 0x000fe40003f1d000 */
[----:B------:R-:W-:Y:S02]  /*1060*/  SHF.L.U32 R8, R5, R8, RZ ;  /* 0x0000000805087219 */ /* 0x000fe400000006ff */
[----:B------:R-:W-:Y:S02]  /*1070*/  SEL R6, R7, RZ, P2 ;  /* 0x000000ff07067207 */ /* 0x000fe40001000000 */
[----:B------:R-:W-:Y:S02]  /*1080*/  ISETP.NE.AND P1, PT, R8, RZ, P1 ;  /* 0x000000ff0800720c */ /* 0x000fe40000f25270 */
[----:B------:R-:W-:Y:S02]  /*1090*/  SHF.R.U32.HI R6, RZ, R6, R5 ;  /* 0x00000006ff067219 */ /* 0x000fe40000011605 */
[----:B------:R-:W-:-:S02]  /*10a0*/  PLOP3.LUT P0, PT, P0, P1, PT, 0xf8, 0x8f ;  /* 0x00000000008f781c */ /* 0x000fc40000703f70 */
[----:B------:R-:W-:Y:S02]  /*10b0*/  SHF.R.U32.HI R8, RZ, 0x1, R6 ;  /* 0x00000001ff087819 */ /* 0x000fe40000011606 */
[----:B------:R-:W-:-:S04]  /*10c0*/  SEL R3, RZ, 0x1, !P0 ;  /* 0x00000001ff037807 */ /* 0x000fc80004000000 */
[----:B------:R-:W-:-:S04]  /*10d0*/  LOP3.LUT R3, R3, 0x1, R8, 0xf8, !PT ;  /* 0x0000000103037812 */ /* 0x000fc800078ef808 */
[----:B------:R-:W-:-:S05]  /*10e0*/  LOP3.LUT R3, R3, R6, RZ, 0xc0, !PT ;  /* 0x0000000603037212 */ /* 0x000fca00078ec0ff */
[----:B------:R-:W-:-:S05]  /*10f0*/  IMAD.IADD R3, R8, 0x1, R3 ;  /* 0x0000000108037824 */ /* 0x000fca00078e0203 */
[----:B------:R-:W-:Y:S01]  /*1100*/  LOP3.LUT R0, R3, R0, RZ, 0xfc, !PT ;  /* 0x0000000003007212 */ /* 0x000fe200078efcff */
[----:B------:R-:W-:Y:S06]  /*1110*/  BRA `(.L_x_24) ;  /* 0x0000000000107947 */ /* 0x000fec0003800000 */
.L_x_23:
[----:B------:R-:W-:-:S04]  /*1120*/  LOP3.LUT R0, R0, 0x80000000, RZ, 0xc0, !PT ;  /* 0x8000000000007812 */ /* 0x000fc800078ec0ff */
[----:B------:R-:W-:Y:S01]  /*1130*/  LOP3.LUT R0, R0, 0x7f800000, RZ, 0xfc, !PT ;  /* 0x7f80000000007812 */ /* 0x000fe200078efcff */
[----:B------:R-:W-:Y:S06]  /*1140*/  BRA `(.L_x_24) ;  /* 0x0000000000047947 */ /* 0x000fec0003800000 */
.L_x_22:
[----:B------:R-:W-:-:S07]  /*1150*/  IMAD R0, R6, 0x800000, R0 ;  /* 0x0080000006007824 */ /* 0x000fce00078e0200 */
.L_x_24:
[----:B------:R-:W-:Y:S05]  /*1160*/  BSYNC.RECONVERGENT B2 ;  /* 0x0000000000027941 */ /* 0x000fea0003800200 */
.L_x_21:
[----:B------:R-:W-:Y:S05]  /*1170*/  BRA `(.L_x_25) ;  /* 0x0000000000207947 */ /* 0x000fea0003800000 */
.L_x_20:
[----:B------:R-:W-:-:S04]  /*1180*/  LOP3.LUT R0, R5, 0x80000000, R8, 0x48, !PT ;  /* 0x8000000005007812 */ /* 0x000fc800078e4808 */
[----:B------:R-:W-:Y:S01]  /*1190*/  LOP3.LUT R0, R0, 0x7f800000, RZ, 0xfc, !PT ;  /* 0x7f80000000007812 */ /* 0x000fe200078efcff */
[----:B------:R-:W-:Y:S06]  /*11a0*/  BRA `(.L_x_25) ;  /* 0x0000000000147947 */ /* 0x000fec0003800000 */
.L_x_19:
[----:B------:R-:W-:Y:S01]  /*11b0*/  LOP3.LUT R0, R5, 0x80000000, R8, 0x48, !PT ;  /* 0x8000000005007812 */ /* 0x000fe200078e4808 */
[----:B------:R-:W-:Y:S06]  /*11c0*/  BRA `(.L_x_25) ;  /* 0x00000000000c7947 */ /* 0x000fec0003800000 */
.L_x_18:
[----:B------:R-:W0:Y:S01]  /*11d0*/  MUFU.RSQ R0, -QNAN ;  /* 0xffc0000000007908 */ /* 0x000e220000001400 */
[----:B------:R-:W-:Y:S05]  /*11e0*/  BRA `(.L_x_25) ;  /* 0x0000000000047947 */ /* 0x000fea0003800000 */
.L_x_17:
[----:B------:R-:W-:-:S07]  /*11f0*/  FADD.FTZ R0, R0, R3 ;  /* 0x0000000300007221 */ /* 0x000fce0000010000 */
.L_x_25:
[----:B------:R-:W-:Y:S05]  /*1200*/  BSYNC.RECONVERGENT B1 ;  /* 0x0000000000017941 */ /* 0x000fea0003800200 */
.L_x_15:
[----:B------:R-:W-:-:S04]  /*1210*/  IMAD.MOV.U32 R5, RZ, RZ, 0x0 ;  /* 0x00000000ff057424 */ /* 0x000fc800078e00ff */
[----:B0-----:R-:W-:Y:S05]  /*1220*/  RET.REL.NODEC R4 `(_Z14softmax_1_cudaPfS_i) ;  /* 0xffffffec04747950 */ /* 0x001fea0003c3ffff */
.L_x_26:
[----:B------:R-:W-:-:S00]  /*1230*/  BRA `(.L_x_26) ;  /* 0xfffffffc00fc7947 */ /* 0x000fc0000383ffff */
[----:B------:R-:W-:-:S00]  /*1240*/  NOP ;  /* 0x0000000000007918 */ /* 0x000fc00000000000 */
        /* <DEDUP_REMOVED lines=11> */
.L_x_38:


//--------------------- .text._Z10addmm_cudaPKfS0_S0_Pfii --------------------------
	.section	.text._Z10addmm_cudaPKfS0_S0_Pfii,"ax",@progbits
	.align	128
        .global         _Z10addmm_cudaPKfS0_S0_Pfii
        .type           _Z10addmm_cudaPKfS0_S0_Pfii,@function
        .size           _Z10addmm_cudaPKfS0_S0_Pfii,(.L_x_40 - _Z10addmm_cudaPKfS0_S0_Pfii)
        .other          _Z10addmm_cudaPKfS0_S0_Pfii,@"STO_CUDA_ENTRY STV_DEFAULT"
_Z10addmm_cudaPKfS0_S0_Pfii:
.text._Z10addmm_cudaPKfS0_S0_Pfii:
[----:B------:R-:W-:Y:S01]  /*0000*/  LDC R1, c[0x0][0x37c] ;  /* 0x0000df00ff017b82 */ /* 0x000fe20000000800 */
[----:B------:R-:W0:Y:S07]  /*0010*/  S2R R0, SR_TID.X ;  /* 0x0000000000007919 */ /* 0x000e2e0000002100 */
[----:B------:R-:W0:Y:S01]  /*0020*/  S2UR UR4, SR_CTAID.X ;  /* 0x00000000000479c3 */ /* 0x000e220000002500 */
[----:B------:R-:W1:Y:S07]  /*0030*/  LDCU UR5, c[0x0][0x3a0] ;  /* 0x00007400ff0577ac */ /* 0x000e6e0008000800 */
[----:B------:R-:W0:Y:S02]  /*0040*/  LDC R13, c[0x0][0x360] ;  /* 0x0000d800ff0d7b82 */ /* 0x000e240000000800 */
[----:B0-----:R-:W-:Y:S01]  /*0050*/  IMAD R13, R13, UR4, R0 ;  /* 0x000000040d0d7c24 */ /* 0x001fe2000f8e0200 */
[----:B------:R-:W0:Y:S04]  /*0060*/  LDCU UR4, c[0x0][0x364] ;  /* 0x00006c80ff0477ac */ /* 0x000e280008000800 */
[----:B-1----:R-:W-:-:S13]  /*0070*/  ISETP.GE.AND P0, PT, R13, UR5, PT ;  /* 0x000000050d007c0c */ /* 0x002fda000bf06270 */
[----:B0-----:R-:W-:Y:S05]  /*0080*/  @P0 EXIT ;  /* 0x000000000000094d */ /* 0x001fea0003800000 */
[----:B------:R-:W0:Y:S01]  /*0090*/  S2R R5, SR_TID.Y ;  /* 0x0000000000057919 */ /* 0x000e220000002200 */
[----:B------:R-:W1:Y:S01]  /*00a0*/  LDC.64 R2, c[0x0][0x398] ;  /* 0x0000e600ff027b82 */ /* 0x000e620000000a00 */
[----:B------:R-:W2:Y:S01]  /*00b0*/  LDCU UR5, c[0x0][0x3a4] ;  /* 0x00007480ff0577ac */ /* 0x000ea20008000800 */
[----:B------:R-:W-:Y:S01]  /*00c0*/  BSSY.RECONVERGENT B0, `(.L_x_27) ;  /* 0x000000c000007945 */ /* 0x000fe20003800200 */
[----:B------:R-:W3:Y:S01]  /*00d0*/  S2R R0, SR_CTAID.Z ;  /* 0x0000000000007919 */ /* 0x000ee20000002700 */
[----:B------:R-:W-:Y:S01]  /*00e0*/  HFMA2 R15, -RZ, RZ, 0, 0 ;  /* 0x00000000ff0f7431 */ /* 0x000fe200000001ff */
[----:B------:R-:W4:Y:S01]  /*00f0*/  LDCU.64 UR6, c[0x0][0x358] ;  /* 0x00006b00ff0677ac */ /* 0x000f220008000a00 */
[----:B-1----:R-:W-:Y:S01]  /*0100*/  IMAD.WIDE R2, R13, 0x4, R2 ;  /* 0x000000040d027825 */ /* 0x002fe200078e0202 */
[----:B0-----:R-:W-:-:S03]  /*0110*/  ISETP.NE.AND P0, PT, R5, RZ, PT ;  /* 0x000000ff0500720c */ /* 0x001fc60003f05270 */
[----:B---3--:R-:W-:-:S05]  /*0120*/  IMAD R0, R0, UR4, R5 ;  /* 0x0000000400007c24 */ /* 0x008fca000f8e0205 */
[----:B--2---:R-:W-:-:S05]  /*0130*/  ISETP.GE.AND P1, PT, R0, UR5, PT ;  /* 0x0000000500007c0c */ /* 0x004fca000bf26270 */
[----:B----4-:R-:W-:Y:S08]  /*0140*/  @P0 BRA `(.L_x_28) ;  /* 0x00000000000c0947 */ /* 0x010ff00003800000 */
[----:B------:R-:W0:Y:S02]  /*0150*/  LDC.64 R4, c[0x0][0x390] ;  /* 0x0000e400ff047b82 */ /* 0x000e240000000a00 */
[----:B0-----:R-:W-:-:S05]  /*0160*/  IMAD.WIDE R4, R13, 0x4, R4 ;  /* 0x000000040d047825 */ /* 0x001fca00078e0204 */
[----:B------:R0:W5:Y:S02]  /*0170*/  LDG.E R15, desc[UR6][R4.64] ;  /* 0x00000006040f7981 */ /* 0x000164000c1e1900 */
.L_x_28:
[----:B------:R-:W-:Y:S05]  /*0180*/  BSYNC.RECONVERGENT B0 ;  /* 0x0000000000007941 */ /* 0x000fea0003800200 */
.L_x_27:
[----:B------:R-:W-:Y:S04]  /*0190*/  BSSY.RECONVERGENT B0, `(.L_x_29) ;  /* 0x000000f000007945 */ /* 0x000fe80003800200 */
[----:B------:R-:W-:Y:S05]  /*01a0*/  @P1 BRA `(.L_x_30) ;  /* 0x0000000000341947 */ /* 0x000fea0003800000 */
[----:B------:R-:W1:Y:S08]  /*01b0*/  LDC R17, c[0x0][0x378] ;  /* 0x0000de00ff117b82 */ /* 0x000e700000000800 */
[----:B------:R-:W2:Y:S08]  /*01c0*/  LDC.64 R8, c[0x0][0x380] ;  /* 0x0000e000ff087b82 */ /* 0x000eb00000000a00 */
[----:B------:R-:W3:Y:S01]  /*01d0*/  LDC.64 R10, c[0x0][0x388] ;  /* 0x0000e200ff0a7b82 */ /* 0x000ee20000000a00 */
[----:B-1----:R-:W-:-:S07]  /*01e0*/  IMAD R17, R17, UR4, RZ ;  /* 0x0000000411117c24 */ /* 0x002fce000f8e02ff */
.L_x_31:
[----:B0-----:R-:W-:Y:S02]  /*01f0*/  IMAD R5, R13, UR5, R0 ;  /* 0x000000050d057c24 */ /* 0x001fe4000f8e0200 */
[----:B---3--:R-:W-:-:S04]  /*0200*/  IMAD.WIDE R6, R0, 0x4, R10 ;  /* 0x0000000400067825 */ /* 0x008fc800078e020a */
[----:B--2---:R-:W-:Y:S02]  /*0210*/  IMAD.WIDE R4, R5, 0x4, R8 ;  /* 0x0000000405047825 */ /* 0x004fe400078e0208 */
[----:B------:R-:W2:Y:S04]  /*0220*/  LDG.E R6, desc[UR6][R6.64] ;  /* 0x0000000606067981 */ /* 0x000ea8000c1e1900 */
[----:B------:R-:W2:Y:S01]  /*0230*/  LDG.E R4, desc[UR6][R4.64] ;  /* 0x0000000604047981 */ /* 0x000ea2000c1e1900 */
[----:B------:R-:W-:-:S04]  /*0240*/  IADD3 R0, PT, PT, R17, R0, RZ ;  /* 0x0000000011007210 */ /* 0x000fc80007ffe0ff */
[----:B------:R-:W-:Y:S01]  /*0250*/  ISETP.GE.AND P0, PT, R0, UR5, PT ;  /* 0x0000000500007c0c */ /* 0x000fe2000bf06270 */
[----:B--2--5:R-:W-:-:S12]  /*0260*/  FFMA R15, R4, R6, R15 ;  /* 0x00000006040f7223 */ /* 0x024fd8000000000f */
[----:B------:R-:W-:Y:S05]  /*0270*/  @!P0 BRA `(.L_x_31) ;  /* 0xfffffffc00dc8947 */ /* 0x000fea000383ffff */
.L_x_30:
[----:B------:R-:W-:Y:S05]  /*0280*/  BSYNC.RECONVERGENT B0 ;  /* 0x0000000000007941 */ /* 0x000fea0003800200 */
.L_x_29:
[----:B-----5:R-:W-:Y:S01]  /*0290*/  REDG.E.ADD.F32.FTZ.RN.STRONG.GPU desc[UR6][R2.64], R15 ;  /* 0x0000000f020079a6 */ /* 0x020fe2000c12f306 */
[----:B------:R-:W-:Y:S05]  /*02a0*/  EXIT ;  /* 0x000000000000794d */ /* 0x000fea0003800000 */
.L_x_32:
        /* <DEDUP_REMOVED lines=13> */
.L_x_40:


//--------------------- .text._Z9ReLU_cudaPfPKfi  --------------------------
	.section	.text._Z9ReLU_cudaPfPKfi,"ax",@progbits
	.align	128
        .global         _Z9ReLU_cudaPfPKfi
        .type           _Z9ReLU_cudaPfPKfi,@function
        .size           _Z9ReLU_cudaPfPKfi,(.L_x_41 - _Z9ReLU_cudaPfPKfi)
        .other          _Z9ReLU_cudaPfPKfi,@"STO_CUDA_ENTRY STV_DEFAULT"
_Z9ReLU_cudaPfPKfi:
.text._Z9ReLU_cudaPfPKfi:
[----:B------:R-:W-:Y:S01]  /*0000*/  LDC R1, c[0x0][0x37c] ;  /* 0x0000df00ff017b82 */ /* 0x000fe20000000800 */
[----:B------:R-:W0:Y:S07]  /*0010*/  S2R R0, SR_TID.X ;  /* 0x0000000000007919 */ /* 0x000e2e0000002100 */
[----:B------:R-:W0:Y:S01]  /*0020*/  S2UR UR4, SR_CTAID.X ;  /* 0x00000000000479c3 */ /* 0x000e220000002500 */
[----:B------:R-:W1:Y:S07]  /*0030*/  LDCU UR5, c[0x0][0x390] ;  /* 0x00007200ff0577ac */ /* 0x000e6e0008000800 */
[----:B------:R-:W0:Y:S02]  /*0040*/  LDC R7, c[0x0][0x360] ;  /* 0x0000d800ff077b82 */ /* 0x000e240000000800 */
[----:B0-----:R-:W-:-:S05]  /*0050*/  IMAD R7, R7, UR4, R0 ;  /* 0x0000000407077c24 */ /* 0x001fca000f8e0200 */
[----:B-1----:R-:W-:-:S13]  /*0060*/  ISETP.GE.AND P0, PT, R7, UR5, PT ;  /* 0x0000000507007c0c */ /* 0x002fda000bf06270 */
[----:B------:R-:W-:Y:S05]  /*0070*/  @P0 EXIT ;  /* 0x000000000000094d */ /* 0x000fea0003800000 */
[----:B------:R-:W0:Y:S01]  /*0080*/  LDC.64 R4, c[0x0][0x388] ;  /* 0x0000e200ff047b82 */ /* 0x000e220000000a00 */
[----:B------:R-:W1:Y:S07]  /*0090*/  LDCU.64 UR4, c[0x0][0x358] ;  /* 0x00006b00ff0477ac */ /* 0x000e6e0008000a00 */
[----:B------:R-:W2:Y:S01]  /*00a0*/  LDC.64 R2, c[0x0][0x380] ;  /* 0x0000e000ff027b82 */ /* 0x000ea20000000a00 */
[----:B0-----:R-:W-:-:S06]  /*00b0*/  IMAD.WIDE R4, R7, 0x4, R4 ;  /* 0x0000000407047825 */ /* 0x001fcc00078e0204 */
[----:B-1----:R-:W3:Y:S01]  /*00c0*/  LDG.E R5, desc[UR4][R4.64] ;  /* 0x0000000404057981 */ /* 0x002ee2000c1e1900 */
[----:B--2---:R-:W-:-:S05]  /*00d0*/  IMAD.WIDE R2, R7, 0x4, R2 ;  /* 0x0000000407027825 */ /* 0x004fca00078e0202 */
[----:B------:R-:W3:Y:S02]  /*00e0*/  LDG.E R0, desc[UR4][R2.64] ;  /* 0x0000000402007981 */ /* 0x000ee4000c1e1900 */
[----:B---3--:R-:W-:-:S05]  /*00f0*/  FADD R0, R0, R5 ;  /* 0x0000000500007221 */ /* 0x008fca0000000000 */
[----:B------:R-:W-:-:S05]  /*0100*/  FMNMX R7, RZ, R0, !PT ;  /* 0x00000000ff077209 */ /* 0x000fca0007800000 */
[----:B------:R-:W-:Y:S01]  /*0110*/  STG.E desc[UR4][R2.64], R7 ;  /* 0x0000000702007986 */ /* 0x000fe2000c101904 */
[----:B------:R-:W-:Y:S05]  /*0120*/  EXIT ;  /* 0x000000000000794d */ /* 0x000fea0003800000 */
.L_x_33:
        /* <DEDUP_REMOVED lines=13> */
.L_x_41:


//--------------------- .text._Z7mm_cudaPKfS0_Pfii --------------------------
	.section	.text._Z7mm_cudaPKfS0_Pfii,"ax",@progbits
	.align	128
        .global         _Z7mm_cudaPKfS0_Pfii
        .type           _Z7mm_cudaPKfS0_Pfii,@function
        .size           _Z7mm_cudaPKfS0_Pfii,(.L_x_42 - _Z7mm_cudaPKfS0_Pfii)
        .other          _Z7mm_cudaPKfS0_Pfii,@"STO_CUDA_ENTRY STV_DEFAULT"
_Z7mm_cudaPKfS0_Pfii:
.text._Z7mm_cudaPKfS0_Pfii:
        /* <DEDUP_REMOVED lines=8> */
[----:B------:R-:W0:Y:S01]  /*0080*/  S2R R0, SR_TID.Y ;  /* 0x0000000000007919 */ /* 0x000e220000002200 */
[----:B------:R-:W0:Y:S01]  /*0090*/  LDCU UR6, c[0x0][0x39c] ;  /* 0x00007380ff0677ac */ /* 0x000e220008000800 */
[----:B------:R-:W1:Y:S01]  /*00a0*/  LDC.64 R6, c[0x0][0x390] ;  /* 0x0000e400ff067b82 */ /* 0x000e620000000a00 */
[----:B------:R-:W-:Y:S01]  /*00b0*/  BSSY.RECONVERGENT B0, `(.L_x_34) ;  /* 0x0000013000007945 */ /* 0x000fe20003800200 */
[----:B------:R-:W-:Y:S01]  /*00c0*/  HFMA2 R15, -RZ, RZ, 0, 0 ;  /* 0x00000000ff0f7431 */ /* 0x000fe200000001ff */
[----:B------:R-:W2:Y:S01]  /*00d0*/  LDCU.64 UR4, c[0x0][0x358] ;  /* 0x00006b00ff0477ac */ /* 0x000ea20008000a00 */
[----:B-1----:R-:W-:Y:S01]  /*00e0*/  IMAD.WIDE R6, R13, 0x4, R6 ;  /* 0x000000040d067825 */ /* 0x002fe200078e0206 */
[----:B0-----:R-:W-:-:S13]  /*00f0*/  ISETP.GE.AND P0, PT, R0, UR6, PT ;  /* 0x0000000600007c0c */ /* 0x001fda000bf06270 */
[----:B--2---:R-:W-:Y:S05]  /*0100*/  @P0 BRA `(.L_x_35) ;  /* 0x0000000000340947 */ /* 0x004fea0003800000 */
[----:B------:R-:W0:Y:S01]  /*0110*/  LDC R17, c[0x0][0x364] ;  /* 0x0000d900ff117b82 */ /* 0x000e220000000800 */
[----:B------:R-:W-:-:S07]  /*0120*/  MOV R15, RZ ;  /* 0x000000ff000f7202 */ /* 0x000fce0000000f00 */
[----:B------:R-:W1:Y:S08]  /*0130*/  LDC.64 R8, c[0x0][0x380] ;  /* 0x0000e000ff087b82 */ /* 0x000e700000000a00 */
[----:B------:R-:W2:Y:S02]  /*0140*/  LDC.64 R10, c[0x0][0x388] ;  /* 0x0000e200ff0a7b82 */ /* 0x000ea40000000a00 */
.L_x_36:
[----:B------:R-:W-:Y:S02]  /*0150*/  IMAD R3, R13, UR6, R0 ;  /* 0x000000060d037c24 */ /* 0x000fe4000f8e0200 */
[----:B--2---:R-:W-:-:S04]  /*0160*/  IMAD.WIDE R4, R0, 0x4, R10 ;  /* 0x0000000400047825 */ /* 0x004fc800078e020a */
[----:B-1----:R-:W-:Y:S02]  /*0170*/  IMAD.WIDE R2, R3, 0x4, R8 ;  /* 0x0000000403027825 */ /* 0x002fe400078e0208 */
[----:B------:R-:W2:Y:S04]  /*0180*/  LDG.E R4, desc[UR4][R4.64] ;  /* 0x0000000404047981 */ /* 0x000ea8000c1e1900 */
[----:B------:R-:W2:Y:S01]  /*0190*/  LDG.E R2, desc[UR4][R2.64] ;  /* 0x0000000402027981 */ /* 0x000ea2000c1e1900 */
[----:B0-----:R-:W-:-:S04]  /*01a0*/  IADD3 R0, PT, PT, R17, R0, RZ ;  /* 0x0000000011007210 */ /* 0x001fc80007ffe0ff */
[----:B------:R-:W-:Y:S01]  /*01b0*/  ISETP.GE.AND P0, PT, R0, UR6, PT ;  /* 0x0000000600007c0c */ /* 0x000fe2000bf06270 */
[----:B--2---:R-:W-:-:S12]  /*01c0*/  FFMA R15, R2, R4, R15 ;  /* 0x00000004020f7223 */ /* 0x004fd8000000000f */
[----:B------:R-:W-:Y:S05]  /*01d0*/  @!P0 BRA `(.L_x_36) ;  /* 0xfffffffc00dc8947 */ /* 0x000fea000383ffff */
.L_x_35:
[----:B------:R-:W-:Y:S05]  /*01e0*/  BSYNC.RECONVERGENT B0 ;  /* 0x0000000000007941 */ /* 0x000fea0003800200 */
.L_x_34:
[----:B------:R-:W-:Y:S01]  /*01f0*/  REDG.E.ADD.F32.FTZ.RN.STRONG.GPU desc[UR4][R6.64], R15 ;  /* 0x0000000f060079a6 */ /* 0x000fe2000c12f304 */
[----:B------:R-:W-:Y:S05]  /*0200*/  EXIT ;  /* 0x000000000000794d */ /* 0x000fea0003800000 */
.L_x_37:
        /* <DEDUP_REMOVED lines=15> */
.L_x_42:


//--------------------- .nv.shared._Z14softmax_1_cudaPfS_i --------------------------
	.section	.nv.shared._Z14softmax_1_cudaPfS_i,"aw",@nobits
	.sectionflags	@""
	.align	4
.nv.shared._Z14softmax_1_cudaPfS_i:
	.zero		1032


//--------------------- .nv.shared.reserved.0     --------------------------
	.section	.nv.shared.reserved.0,"aw",@nobits
	.weak		__nv_reservedSMEM_offset_0_alias
	.size		__nv_reservedSMEM_offset_0_alias, 0, 64
	.other		__nv_reservedSMEM_offset_0_alias,@"STO_CUDA_RESERVED_SHARED STV_DEFAULT"
__nv_reservedSMEM_offset_0_alias:
	.zero		0
	.zero		64


//--------------------- .nv.constant0._Z14softmax_1_cudaPfS_i --------------------------
	.section	.nv.constant0._Z14softmax_1_cudaPfS_i,"a",@progbits
	.sectionflags	@""
	.align	4
.nv.constant0._Z14softmax_1_cudaPfS_i:
	.zero		916


//--------------------- .nv.constant0._Z10addmm_cudaPKfS0_S0_Pfii --------------------------
	.section	.nv.constant0._Z10addmm_cudaPKfS0_S0_Pfii,"a",@progbits
	.sectionflags	@""
	.align	4
.nv.constant0._Z10addmm_cudaPKfS0_S0_Pfii:
	.zero		936


//--------------------- .nv.constant0._Z9ReLU_cudaPfPKfi --------------------------
	.section	.nv.constant0._Z9ReLU_cudaPfPKfi,"a",@progbits
	.sectionflags	@""
	.align	4
.nv.constant0._Z9ReLU_cudaPfPKfi:
	.zero		916


//--------------------- .nv.constant0._Z7mm_cudaPKfS0_Pfii --------------------------
	.section	.nv.constant0._Z7mm_cudaPKfS0_Pfii,"a",@progbits
	.sectionflags	@""
	.align	4
.nv.constant0._Z7mm_cudaPKfS0_Pfii:
	.zero		928


//--------------------- SYMBOLS --------------------------

	.type		.nv.reservedSmem.offset0,@object
	.size		.nv.reservedSmem.offset0,0x4
	.type		.nv.reservedSmem.cap,@object
	.size		.nv.reservedSmem.cap,0x4
